	.target	sm_100a

	.elftype	@"ET_EXEC"


//--------------------- .note.nv.tkinfo           --------------------------
	.section	.note.nv.tkinfo,"",@"SHT_NOTE"
	.sectionflags	@"SHF_NOTE_NV_TKINFO"
	.tkinfo
        /*0018*/ 	.word	0x00000002
        /*0030*/ 	.string	""
        /*0030*/ 	.string	"ptxas"
        /*0030*/ 	.string	"Cuda compilation tools, release 13.0, V13.0.88"
        /*0030*/ 	.string	"Build cuda_13.0.r13.0/compiler.36424714_0"
        /*0030*/ 	.string	"-arch sm_100a -m 64 "



//--------------------- .note.nv.cuinfo           --------------------------
	.section	.note.nv.cuinfo,"",@"SHT_NOTE"
	.sectionflags	@"SHF_NOTE_NV_CUINFO"
        /*0018*/ 	.short	0x0002
        /*001a*/ 	.short	0x0064
        /*001c*/ 	.short	0x0082
	.zero		2


//--------------------- .nv.info                  --------------------------
	.section	.nv.info,"",@"SHT_CUDA_INFO"
	.align	4


	//----- nvinfo : EIATTR_REGCOUNT
	.align		4
        /*0000*/ 	.byte	0x04, 0x2f
        /*0002*/ 	.short	(.L_20 - .L_19)
	.align		4
.L_19:
        /*0004*/ 	.word	index@(_ZN7cutlass13device_kernelINS_4gemm6kernel13GemmUniversalIN4cute5tupleIJiiiiEEENS1_10collective13CollectiveMmaINS1_35MainloopSm100TmaUmmaWarpSpecializedILi6ELi2ELi2ENS5_IJNS4_1CILi1EEESB_SB_EEEEENS5_IJNSA_ILi128EEENSA_ILi256EEENSA_ILi64EEEEEENS_12float_e4m3_tENS5_IJlSB_lEEESI_SJ_NS4_8TiledMMAINS4_8MMA_AtomIJNS4_10MMA_TraitsINS4_19SM100_MMA_F8F6F4_SSEJSI_SI_fSE_SF_NS4_17integral_constantINS4_4UMMA5MajorELSQ_0EEESR_NSO_INSP_7ScaleInELSS_0EEEST_EEEEEENS4_6LayoutISC_NS5_IJNSA_ILi0EEESX_SX_EEEEENS5_IJNS4_10UnderscoreES10_S10_EEEEENS4_13SM90_TMA_LOADENS4_14ComposedLayoutINS4_7SwizzleILi2ELi4ELi3EEENS4_18smem_ptr_flag_bitsILi8EEENSW_INS5_IJNSA_ILi8EEESG_EEENS5_IJSG_SB_EEEEEEEvNS4_8identityES13_S1D_vS1E_EENS_8epilogue10collective18CollectiveEpilogueINS1G_23Sm100TmaWarpSpecializedILi4ELi2ELi64ELb0ELb0EEEJSH_NS5_IJNSW_ISE_SB_EENSW_ISG_SB_EEEEESI_SJ_SI_SJ_NS1G_6fusion15FusionCallbacksIS1K_NS1O_17LinearCombinationISI_fSI_fLNS_15FloatRoundStyleE2EEESH_S1N_JEEENS4_5SM1004TMEM4LOAD26SM100_TMEM_LOAD_32dp32b64xES13_S1D_NS4_39AutoVectorizingCopyWithAssumedAlignmentILi128EEENS4_14SM90_TMA_STOREES1D_S1Z_S1Z_EEEvvEEEEvNT_6ParamsE)
        /*0008*/ 	.word	0x000000e0


	//----- nvinfo : EIATTR_FRAME_SIZE
	.align		4
.L_20:
        /*000c*/ 	.byte	0x04, 0x11
        /*000e*/ 	.short	(.L_22 - .L_21)
	.align		4
.L_21:
        /*0010*/ 	.word	index@($__internal_2_$__cuda_sm10x_tcgen05_guardrail_trap_unallocated_columns_being_dealloced)
        /*0014*/ 	.word	0x00000000


	//----- nvinfo : EIATTR_FRAME_SIZE
	.align		4
.L_22:
        /*0018*/ 	.byte	0x04, 0x11
        /*001a*/ 	.short	(.L_24 - .L_23)
	.align		4
.L_23:
        /*001c*/ 	.word	index@($__internal_1_$__cuda_sm10x_tcgen05_guardrail_trap_phase_invalid_during_alloc)
        /*0020*/ 	.word	0x00000000


	//----- nvinfo : EIATTR_FRAME_SIZE
	.align		4
.L_24:
        /*0024*/ 	.byte	0x04, 0x11
        /*0026*/ 	.short	(.L_26 - .L_25)
	.align		4
.L_25:
        /*0028*/ 	.word	index@($__internal_0_$__cuda_sm10x_tcgen05_guardrail_trap_col_being_dealloced_not_returned_by_alloc)
        /*002c*/ 	.word	0x00000000


	//----- nvinfo : EIATTR_FRAME_SIZE
	.align		4
.L_26:
        /*0030*/ 	.byte	0x04, 0x11
        /*0032*/ 	.short	(.L_28 - .L_27)
	.align		4
.L_27:
        /*0034*/ 	.word	index@(_ZN7cutlass13device_kernelINS_4gemm6kernel13GemmUniversalIN4cute5tupleIJiiiiEEENS1_10collective13CollectiveMmaINS1_35MainloopSm100TmaUmmaWarpSpecializedILi6ELi2ELi2ENS5_IJNS4_1CILi1EEESB_SB_EEEEENS5_IJNSA_ILi128EEENSA_ILi256EEENSA_ILi64EEEEEENS_12float_e4m3_tENS5_IJlSB_lEEESI_SJ_NS4_8TiledMMAINS4_8MMA_AtomIJNS4_10MMA_TraitsINS4_19SM100_MMA_F8F6F4_SSEJSI_SI_fSE_SF_NS4_17integral_constantINS4_4UMMA5MajorELSQ_0EEESR_NSO_INSP_7ScaleInELSS_0EEEST_EEEEEENS4_6LayoutISC_NS5_IJNSA_ILi0EEESX_SX_EEEEENS5_IJNS4_10UnderscoreES10_S10_EEEEENS4_13SM90_TMA_LOADENS4_14ComposedLayoutINS4_7SwizzleILi2ELi4ELi3EEENS4_18smem_ptr_flag_bitsILi8EEENSW_INS5_IJNSA_ILi8EEESG_EEENS5_IJSG_SB_EEEEEEEvNS4_8identityES13_S1D_vS1E_EENS_8epilogue10collective18CollectiveEpilogueINS1G_23Sm100TmaWarpSpecializedILi4ELi2ELi64ELb0ELb0EEEJSH_NS5_IJNSW_ISE_SB_EENSW_ISG_SB_EEEEESI_SJ_SI_SJ_NS1G_6fusion15FusionCallbacksIS1K_NS1O_17LinearCombinationISI_fSI_fLNS_15FloatRoundStyleE2EEESH_S1N_JEEENS4_5SM1004TMEM4LOAD26SM100_TMEM_LOAD_32dp32b64xES13_S1D_NS4_39AutoVectorizingCopyWithAssumedAlignmentILi128EEENS4_14SM90_TMA_STOREES1D_S1Z_S1Z_EEEvvEEEEvNT_6ParamsE)
        /*0038*/ 	.word	0x00000000


	//----- nvinfo : EIATTR_MIN_STACK_SIZE
	.align		4
.L_28:
        /*003c*/ 	.byte	0x04, 0x12
        /*003e*/ 	.short	(.L_30 - .L_29)
	.align		4
.L_29:
        /*0040*/ 	.word	index@(_ZN7cutlass13device_kernelINS_4gemm6kernel13GemmUniversalIN4cute5tupleIJiiiiEEENS1_10collective13CollectiveMmaINS1_35MainloopSm100TmaUmmaWarpSpecializedILi6ELi2ELi2ENS5_IJNS4_1CILi1EEESB_SB_EEEEENS5_IJNSA_ILi128EEENSA_ILi256EEENSA_ILi64EEEEEENS_12float_e4m3_tENS5_IJlSB_lEEESI_SJ_NS4_8TiledMMAINS4_8MMA_AtomIJNS4_10MMA_TraitsINS4_19SM100_MMA_F8F6F4_SSEJSI_SI_fSE_SF_NS4_17integral_constantINS4_4UMMA5MajorELSQ_0EEESR_NSO_INSP_7ScaleInELSS_0EEEST_EEEEEENS4_6LayoutISC_NS5_IJNSA_ILi0EEESX_SX_EEEEENS5_IJNS4_10UnderscoreES10_S10_EEEEENS4_13SM90_TMA_LOADENS4_14ComposedLayoutINS4_7SwizzleILi2ELi4ELi3EEENS4_18smem_ptr_flag_bitsILi8EEENSW_INS5_IJNSA_ILi8EEESG_EEENS5_IJSG_SB_EEEEEEEvNS4_8identityES13_S1D_vS1E_EENS_8epilogue10collective18CollectiveEpilogueINS1G_23Sm100TmaWarpSpecializedILi4ELi2ELi64ELb0ELb0EEEJSH_NS5_IJNSW_ISE_SB_EENSW_ISG_SB_EEEEESI_SJ_SI_SJ_NS1G_6fusion15FusionCallbacksIS1K_NS1O_17LinearCombinationISI_fSI_fLNS_15FloatRoundStyleE2EEESH_S1N_JEEENS4_5SM1004TMEM4LOAD26SM100_TMEM_LOAD_32dp32b64xES13_S1D_NS4_39AutoVectorizingCopyWithAssumedAlignmentILi128EEENS4_14SM90_TMA_STOREES1D_S1Z_S1Z_EEEvvEEEEvNT_6ParamsE)
        /*0044*/ 	.word	0x00000000
.L_30:


//--------------------- .nv.compat                --------------------------
	.section	.nv.compat,"",@"SHT_CUDA_COMPAT_INFO"
	.align	4
        /*0000*/ 	.byte	0x02, 0x09, 0x01, 0x00, 0x02, 0x02, 0x02, 0x00, 0x02, 0x05, 0x05, 0x00, 0x03, 0x07, 0x01, 0x01
        /*0010*/ 	.byte	0x02, 0x03, 0x01, 0x00, 0x02, 0x06, 0x01, 0x00, 0x04, 0x0b, 0x08, 0x00, 0x09, 0x00, 0x00, 0x00
        /*0020*/ 	.byte	0x00, 0x00, 0x00, 0x00


//--------------------- .nv.info._ZN7cutlass13device_kernelINS_4gemm6kernel13GemmUniversalIN4cute5tupleIJiiiiEEENS1_10collective13CollectiveMmaINS1_35MainloopSm100TmaUmmaWarpSpecializedILi6ELi2ELi2ENS5_IJNS4_1CILi1EEESB_SB_EEEEENS5_IJNSA_ILi128EEENSA_ILi256EEENSA_ILi64EEEEEENS_12float_e4m3_tENS5_IJlSB_lEEESI_SJ_NS4_8TiledMMAINS4_8MMA_AtomIJNS4_10MMA_TraitsINS4_19SM100_MMA_F8F6F4_SSEJSI_SI_fSE_SF_NS4_17integral_constantINS4_4UMMA5MajorELSQ_0EEESR_NSO_INSP_7ScaleInELSS_0EEEST_EEEEEENS4_6LayoutISC_NS5_IJNSA_ILi0EEESX_SX_EEEEENS5_IJNS4_10UnderscoreES10_S10_EEEEENS4_13SM90_TMA_LOADENS4_14ComposedLayoutINS4_7SwizzleILi2ELi4ELi3EEENS4_18smem_ptr_flag_bitsILi8EEENSW_INS5_IJNSA_ILi8EEESG_EEENS5_IJSG_SB_EEEEEEEvNS4_8identityES13_S1D_vS1E_EENS_8epilogue10collective18CollectiveEpilogueINS1G_23Sm100TmaWarpSpecializedILi4ELi2ELi64ELb0ELb0EEEJSH_NS5_IJNSW_ISE_SB_EENSW_ISG_SB_EEEEESI_SJ_SI_SJ_NS1G_6fusion15FusionCallbacksIS1K_NS1O_17LinearCombinationISI_fSI_fLNS_15FloatRoundStyleE2EEESH_S1N_JEEENS4_5SM1004TMEM4LOAD26SM100_TMEM_LOAD_32dp32b64xES13_S1D_NS4_39AutoVectorizingCopyWithAssumedAlignmentILi128EEENS4_14SM90_TMA_STOREES1D_S1Z_S1Z_EEEvvEEEEvNT_6ParamsE --------------------------
	.section	.nv.info._ZN7cutlass13device_kernelINS_4gemm6kernel13GemmUniversalIN4cute5tupleIJiiiiEEENS1_10collective13CollectiveMmaINS1_35MainloopSm100TmaUmmaWarpSpecializedILi6ELi2ELi2ENS5_IJNS4_1CILi1EEESB_SB_EEEEENS5_IJNSA_ILi128EEENSA_ILi256EEENSA_ILi64EEEEEENS_12float_e4m3_tENS5_IJlSB_lEEESI_SJ_NS4_8TiledMMAINS4_8MMA_AtomIJNS4_10MMA_TraitsINS4_19SM100_MMA_F8F6F4_SSEJSI_SI_fSE_SF_NS4_17integral_constantINS4_4UMMA5MajorELSQ_0EEESR_NSO_INSP_7ScaleInELSS_0EEEST_EEEEEENS4_6LayoutISC_NS5_IJNSA_ILi0EEESX_SX_EEEEENS5_IJNS4_10UnderscoreES10_S10_EEEEENS4_13SM90_TMA_LOADENS4_14ComposedLayoutINS4_7SwizzleILi2ELi4ELi3EEENS4_18smem_ptr_flag_bitsILi8EEENSW_INS5_IJNSA_ILi8EEESG_EEENS5_IJSG_SB_EEEEEEEvNS4_8identityES13_S1D_vS1E_EENS_8epilogue10collective18CollectiveEpilogueINS1G_23Sm100TmaWarpSpecializedILi4ELi2ELi64ELb0ELb0EEEJSH_NS5_IJNSW_ISE_SB_EENSW_ISG_SB_EEEEESI_SJ_SI_SJ_NS1G_6fusion15FusionCallbacksIS1K_NS1O_17LinearCombinationISI_fSI_fLNS_15FloatRoundStyleE2EEESH_S1N_JEEENS4_5SM1004TMEM4LOAD26SM100_TMEM_LOAD_32dp32b64xES13_S1D_NS4_39AutoVectorizingCopyWithAssumedAlignmentILi128EEENS4_14SM90_TMA_STOREES1D_S1Z_S1Z_EEEvvEEEEvNT_6ParamsE,"",@"SHT_CUDA_INFO"
	.sectionflags	@""
	.align	4


	//----- nvinfo : EIATTR_CUDA_API_VERSION
	.align		4
        /*0000*/ 	.byte	0x04, 0x37
        /*0002*/ 	.short	(.L_32 - .L_31)
.L_31:
        /*0004*/ 	.word	0x00000082


	//----- nvinfo : EIATTR_KPARAM_INFO
	.align		4
.L_32:
        /*0008*/ 	.byte	0x04, 0x17
        /*000a*/ 	.short	(.L_34 - .L_33)
.L_33:
        /*000c*/ 	.word	0x00000000
        /*0010*/ 	.short	0x0000
        /*0012*/ 	.short	0x0000
        /*0014*/ 	.byte	0x00, 0xf0, 0x01, 0x20


	//----- nvinfo : EIATTR_AT_ENTRY_FRAGMENTS
	.align		4
.L_34:
        /*0018*/ 	.byte	0x04, 0x4f
        /*001a*/ 	.short	(.L_36 - .L_35)


	//   ....[0]....
.L_35:
        /*001c*/ 	.word	0x00000006


	//----- nvinfo : EIATTR_RESERVED_SMEM_USED
	.align		4
.L_36:
        /*0020*/ 	.byte	0x01, 0x41
	.zero		2


	//----- nvinfo : EIATTR_SPARSE_MMA_MASK
	.align		4
        /*0024*/ 	.byte	0x03, 0x50
        /*0026*/ 	.short	0x0000


	//----- nvinfo : EIATTR_TCGEN05_1CTA_USED
	.align		4
        /*0028*/ 	.byte	0x01, 0x51
	.zero		2


	//----- nvinfo : EIATTR_MAXREG_COUNT
	.align		4
        /*002c*/ 	.byte	0x03, 0x1b
        /*002e*/ 	.short	0x00ff


	//----- nvinfo : EIATTR_NUM_BARRIERS
	.align		4
        /*0030*/ 	.byte	0x02, 0x4c
        /*0032*/ 	.byte	0x07
	.zero		1


	//----- nvinfo : EIATTR_EXTERNS
	.align		4
        /*0034*/ 	.byte	0x04, 0x0f
        /*0036*/ 	.short	(.L_38 - .L_37)


	//   ....[0]....
	.align		4
.L_37:
        /*0038*/ 	.word	index@(__assertfail)


	//----- nvinfo : EIATTR_MERCURY_ISA_VERSION
	.align		4
.L_38:
        /*003c*/ 	.byte	0x03, 0x5f
        /*003e*/ 	.short	0x0101


	//----- nvinfo : EIATTR_INT_WARP_WIDE_INSTR_OFFSETS
	.align		4
        /*0040*/ 	.byte	0x04, 0x31
        /*0042*/ 	.short	(.L_40 - .L_39)


	//   ....[0]....
.L_39:
        /*0044*/ 	.word	0x00001de0


	//   ....[1]....
        /*0048*/ 	.word	0x00003750


	//   ....[2]....
        /*004c*/ 	.word	0x00003770


	//   ....[3]....
        /*0050*/ 	.word	0x000037a0


	//   ....[4]....
        /*0054*/ 	.word	0x000040e0


	//   ....[5]....
        /*0058*/ 	.word	0x00004150


	//   ....[6]....
        /*005c*/ 	.word	0x00004230


	//   ....[7]....
        /*0060*/ 	.word	0x000042b0


	//   ....[8]....
        /*0064*/ 	.word	0x000043c0


	//   ....[9]....
        /*0068*/ 	.word	0x00004450


	//   ....[10]....
        /*006c*/ 	.word	0x00004630


	//   ....[11]....
        /*0070*/ 	.word	0x00004790


	//----- nvinfo : EIATTR_COOP_GROUP_MASK_REGIDS
	.align		4
.L_40:
        /*0074*/ 	.byte	0x04, 0x29
        /*0076*/ 	.short	(.L_42 - .L_41)


	//   ....[0]....
.L_41:
        /*0078*/ 	.word	0xffffffff


	//   ....[1]....
        /*007c*/ 	.word	0xffffffff


	//   ....[2]....
        /*0080*/ 	.word	0xffffffff


	//   ....[3]....
        /*0084*/ 	.word	0xffffffff


	//   ....[4]....
        /*0088*/ 	.word	0xffffffff


	//   ....[5]....
        /*008c*/ 	.word	0xffffffff


	//   ....[6]....
        /*0090*/ 	.word	0xffffffff


	//   ....[7]....
        /*0094*/ 	.word	0xffffffff


	//   ....[8]....
        /*0098*/ 	.word	0xffffffff


	//   ....[9]....
        /*009c*/ 	.word	0xffffffff


	//   ....[10]....
        /*00a0*/ 	.word	0xffffffff


	//   ....[11]....
        /*00a4*/ 	.word	0xffffffff


	//   ....[12]....
        /*00a8*/ 	.word	0xffffffff


	//----- nvinfo : EIATTR_COOP_GROUP_INSTR_OFFSETS
	.align		4
.L_42:
        /*00ac*/ 	.byte	0x04, 0x28
        /*00ae*/ 	.short	(.L_44 - .L_43)


	//   ....[0]....
.L_43:
        /*00b0*/ 	.word	0x00000090


	//   ....[1]....
        /*00b4*/ 	.word	0x000004d0


	//   ....[2]....
        /*00b8*/ 	.word	0x00000680


	//   ....[3]....
        /*00bc*/ 	.word	0x00000820


	//   ....[4]....
        /*00c0*/ 	.word	0x00000920


	//   ....[5]....
        /*00c4*/ 	.word	0x00000a90


	//   ....[6]....
        /*00c8*/ 	.word	0x00000bf0


	//   ....[7]....
        /*00cc*/ 	.word	0x00001cc0


	//   ....[8]....
        /*00d0*/ 	.word	0x00002bc0


	//   ....[9]....
        /*00d4*/ 	.word	0x00002dd0


	//   ....[10]....
        /*00d8*/ 	.word	0x00002e00


	//   ....[11]....
        /*00dc*/ 	.word	0x00003630


	//   ....[12]....
        /*00e0*/ 	.word	0x00003860


	//----- nvinfo : EIATTR_VRC_CTA_INIT_COUNT
	.align		4
.L_44:
        /*00e4*/ 	.byte	0x02, 0x4a
        /*00e6*/ 	.byte	0x80
	.zero		1


	//----- nvinfo : EIATTR_SYSCALL_OFFSETS
	.align		4
        /*00e8*/ 	.byte	0x04, 0x46
        /*00ea*/ 	.short	(.L_46 - .L_45)


	//   ....[0]....
.L_45:
        /*00ec*/ 	.word	0x00005200


	//   ....[1]....
        /*00f0*/ 	.word	0x00005340


	//   ....[2]....
        /*00f4*/ 	.word	0x00005ba0


	//   ....[3]....
        /*00f8*/ 	.word	0x000071c0


	//   ....[4]....
        /*00fc*/ 	.word	0x00008770


	//   ....[5]....
        /*0100*/ 	.word	0x00009d40


	//----- nvinfo : EIATTR_MBARRIER_INSTR_OFFSETS
	.align		4
.L_46:
        /*0104*/ 	.byte	0x04, 0x39
        /*0106*/ 	.short	(.L_48 - .L_47)


	//   ....[0]....
.L_47:
        /*0108*/ 	.word	0x000005b0
        /*010c*/ 	.word	0x000000ff
        /*0110*/ 	.word	0x00000000
        /*0114*/ 	.short	0x0100
        /*0116*/ 	.byte	0x05
	.zero		1


	//   ....[1]....
        /*0118*/ 	.word	0x000005c0
        /*011c*/ 	.word	0x000000ff
        /*0120*/ 	.word	0x00000030
        /*0124*/ 	.short	0x0100
        /*0126*/ 	.byte	0x05
	.zero		1


	//   ....[2]....
        /*0128*/ 	.word	0x000005d0
        /*012c*/ 	.word	0x000000ff
        /*0130*/ 	.word	0x00000008
        /*0134*/ 	.short	0x0100
        /*0136*/ 	.byte	0x05
	.zero		1


	//   ....[3]....
        /*0138*/ 	.word	0x000005e0
        /*013c*/ 	.word	0x000000ff
        /*0140*/ 	.word	0x00000038
        /*0144*/ 	.short	0x0100
        /*0146*/ 	.byte	0x05
	.zero		1


	//   ....[4]....
        /*0148*/ 	.word	0x000005f0
        /*014c*/ 	.word	0x000000ff
        /*0150*/ 	.word	0x00000010
        /*0154*/ 	.short	0x0100
        /*0156*/ 	.byte	0x05
	.zero		1


	//   ....[5]....
        /*0158*/ 	.word	0x00000600
        /*015c*/ 	.word	0x000000ff
        /*0160*/ 	.word	0x00000040
        /*0164*/ 	.short	0x0100
        /*0166*/ 	.byte	0x05
	.zero		1


	//   ....[6]....
        /*0168*/ 	.word	0x00000610
        /*016c*/ 	.word	0x000000ff
        /*0170*/ 	.word	0x00000018
        /*0174*/ 	.short	0x0100
        /*0176*/ 	.byte	0x05
	.zero		1


	//   ....[7]....
        /*0178*/ 	.word	0x00000620
        /*017c*/ 	.word	0x000000ff
        /*0180*/ 	.word	0x00000048
        /*0184*/ 	.short	0x0100
        /*0186*/ 	.byte	0x05
	.zero		1


	//   ....[8]....
        /*0188*/ 	.word	0x00000630
        /*018c*/ 	.word	0x000000ff
        /*0190*/ 	.word	0x00000020
        /*0194*/ 	.short	0x0100
        /*0196*/ 	.byte	0x05
	.zero		1


	//   ....[9]....
        /*0198*/ 	.word	0x00000640
        /*019c*/ 	.word	0x000000ff
        /*01a0*/ 	.word	0x00000050
        /*01a4*/ 	.short	0x0100
        /*01a6*/ 	.byte	0x05
	.zero		1


	//   ....[10]....
        /*01a8*/ 	.word	0x00000650
        /*01ac*/ 	.word	0x000000ff
        /*01b0*/ 	.word	0x00000028
        /*01b4*/ 	.short	0x0100
        /*01b6*/ 	.byte	0x05
	.zero		1


	//   ....[11]....
        /*01b8*/ 	.word	0x00000660
        /*01bc*/ 	.word	0x000000ff
        /*01c0*/ 	.word	0x00000058
        /*01c4*/ 	.short	0x0100
        /*01c6*/ 	.byte	0x05
	.zero		1


	//   ....[12]....
        /*01c8*/ 	.word	0x00000790
        /*01cc*/ 	.word	0x000000ff
        /*01d0*/ 	.word	0x00000060
        /*01d4*/ 	.short	0x0100
        /*01d6*/ 	.byte	0x07
	.zero		1


	//   ....[13]....
        /*01d8*/ 	.word	0x000007a0
        /*01dc*/ 	.word	0x000000ff
        /*01e0*/ 	.word	0x00000080
        /*01e4*/ 	.short	0x0100
        /*01e6*/ 	.byte	0x07
	.zero		1


	//   ....[14]....
        /*01e8*/ 	.word	0x000007b0
        /*01ec*/ 	.word	0x000000ff
        /*01f0*/ 	.word	0x00000068
        /*01f4*/ 	.short	0x0100
        /*01f6*/ 	.byte	0x07
	.zero		1


	//   ....[15]....
        /*01f8*/ 	.word	0x000007c0
        /*01fc*/ 	.word	0x000000ff
        /*0200*/ 	.word	0x00000088
        /*0204*/ 	.short	0x0100
        /*0206*/ 	.byte	0x07
	.zero		1


	//   ....[16]....
        /*0208*/ 	.word	0x000007d0
        /*020c*/ 	.word	0x000000ff
        /*0210*/ 	.word	0x00000070
        /*0214*/ 	.short	0x0100
        /*0216*/ 	.byte	0x07
	.zero		1


	//   ....[17]....
        /*0218*/ 	.word	0x000007e0
        /*021c*/ 	.word	0x000000ff
        /*0220*/ 	.word	0x00000090
        /*0224*/ 	.short	0x0100
        /*0226*/ 	.byte	0x07
	.zero		1


	//   ....[18]....
        /*0228*/ 	.word	0x000007f0
        /*022c*/ 	.word	0x000000ff
        /*0230*/ 	.word	0x00000078
        /*0234*/ 	.short	0x0100
        /*0236*/ 	.byte	0x07
	.zero		1


	//   ....[19]....
        /*0238*/ 	.word	0x00000800
        /*023c*/ 	.word	0x000000ff
        /*0240*/ 	.word	0x00000098
        /*0244*/ 	.short	0x0100
        /*0246*/ 	.byte	0x07
	.zero		1


	//   ....[20]....
        /*0248*/ 	.word	0x000008f0
        /*024c*/ 	.word	0x000000ff
        /*0250*/ 	.word	0x000000a0
        /*0254*/ 	.short	0x0100
        /*0256*/ 	.byte	0x05
	.zero		1


	//   ....[21]....
        /*0258*/ 	.word	0x00000900
        /*025c*/ 	.word	0x000000ff
        /*0260*/ 	.word	0x000000a8
        /*0264*/ 	.short	0x0100
        /*0266*/ 	.byte	0x05
	.zero		1


	//   ....[22]....
        /*0268*/ 	.word	0x00000a40
        /*026c*/ 	.word	0x000000ff
        /*0270*/ 	.word	0x000000b0
        /*0274*/ 	.short	0x0100
        /*0276*/ 	.byte	0x05
	.zero		1


	//   ....[23]....
        /*0278*/ 	.word	0x00000a50
        /*027c*/ 	.word	0x000000ff
        /*0280*/ 	.word	0x000000c0
        /*0284*/ 	.short	0x0100
        /*0286*/ 	.byte	0x05
	.zero		1


	//   ....[24]....
        /*0288*/ 	.word	0x00000a60
        /*028c*/ 	.word	0x000000ff
        /*0290*/ 	.word	0x000000b8
        /*0294*/ 	.short	0x0100
        /*0296*/ 	.byte	0x05
	.zero		1


	//   ....[25]....
        /*0298*/ 	.word	0x00000a70
        /*029c*/ 	.word	0x000000ff
        /*02a0*/ 	.word	0x000000c8
        /*02a4*/ 	.short	0x0100
        /*02a6*/ 	.byte	0x05
	.zero		1


	//   ....[26]....
        /*02a8*/ 	.word	0x00000ba0
        /*02ac*/ 	.word	0x000000ff
        /*02b0*/ 	.word	0x000000d0
        /*02b4*/ 	.short	0x0100
        /*02b6*/ 	.byte	0x07
	.zero		1


	//   ....[27]....
        /*02b8*/ 	.word	0x00000bb0
        /*02bc*/ 	.word	0x000000ff
        /*02c0*/ 	.word	0x000000e0
        /*02c4*/ 	.short	0x0100
        /*02c6*/ 	.byte	0x07
	.zero		1


	//   ....[28]....
        /*02c8*/ 	.word	0x00000bc0
        /*02cc*/ 	.word	0x000000ff
        /*02d0*/ 	.word	0x000000d8
        /*02d4*/ 	.short	0x0100
        /*02d6*/ 	.byte	0x07
	.zero		1


	//   ....[29]....
        /*02d8*/ 	.word	0x00000bd0
        /*02dc*/ 	.word	0x000000ff
        /*02e0*/ 	.word	0x000000e8
        /*02e4*/ 	.short	0x0100
        /*02e6*/ 	.byte	0x07
	.zero		1


	//   ....[30]....
        /*02e8*/ 	.word	0x00000cc0
        /*02ec*/ 	.word	0x000000ff
        /*02f0*/ 	.word	0x000000f0
        /*02f4*/ 	.short	0x0100
        /*02f6*/ 	.byte	0x05
	.zero		1


	//   ....[31]....
        /*02f8*/ 	.word	0x00000cd0
        /*02fc*/ 	.word	0x000000ff
        /*0300*/ 	.word	0x00000100
        /*0304*/ 	.short	0x0100
        /*0306*/ 	.byte	0x05
	.zero		1


	//   ....[32]....
        /*0308*/ 	.word	0x00000ce0
        /*030c*/ 	.word	0x000000ff
        /*0310*/ 	.word	0x000000f8
        /*0314*/ 	.short	0x0100
        /*0316*/ 	.byte	0x05
	.zero		1


	//   ....[33]....
        /*0318*/ 	.word	0x00000cf0
        /*031c*/ 	.word	0x000000ff
        /*0320*/ 	.word	0x00000108
        /*0324*/ 	.short	0x0100
        /*0326*/ 	.byte	0x05
	.zero		1


	//   ....[34]....
        /*0328*/ 	.word	0x000015c0
        /*032c*/ 	.word	0x00000003
        /*0330*/ 	.word	0x00000100
        /*0334*/ 	.short	0x010a
        /*0336*/ 	.byte	0xff
	.zero		1


	//   ....[35]....
        /*0338*/ 	.word	0x000015f0
        /*033c*/ 	.word	0x00000003
        /*0340*/ 	.word	0x000000f0
        /*0344*/ 	.short	0x0101
        /*0346*/ 	.byte	0xff
	.zero		1


	//   ....[36]....
        /*0348*/ 	.word	0x000016c0
        /*034c*/ 	.word	0x000000ff
        /*0350*/ 	.word	0x00000030
        /*0354*/ 	.short	0x010a
        /*0356*/ 	.byte	0x08
	.zero		1


	//   ....[37]....
        /*0358*/ 	.word	0x00001760
        /*035c*/ 	.word	0x000000ff
        /*0360*/ 	.word	0x00000030
        /*0364*/ 	.short	0x010a
        /*0366*/ 	.byte	0x21
	.zero		1


	//   ....[38]....
        /*0368*/ 	.word	0x000018b0
        /*036c*/ 	.word	0x000000ff
        /*0370*/ 	.word	0x00000030
        /*0374*/ 	.short	0x010a
        /*0376*/ 	.byte	0x08
	.zero		1


	//   ....[39]....
        /*0378*/ 	.word	0x000019c0
        /*037c*/ 	.word	0x000000ff
        /*0380*/ 	.word	0x000000a8
        /*0384*/ 	.short	0x0101
        /*0386*/ 	.byte	0x04
	.zero		1


	//   ....[40]....
        /*0388*/ 	.word	0x000019e0
        /*038c*/ 	.word	0x000000ff
        /*0390*/ 	.word	0x00000030
        /*0394*/ 	.short	0x010a
        /*0396*/ 	.byte	0x08
	.zero		1


	//   ....[41]....
        /*0398*/ 	.word	0x00001a60
        /*039c*/ 	.word	0x000000ff
        /*03a0*/ 	.word	0x00000030
        /*03a4*/ 	.short	0x010a
        /*03a6*/ 	.byte	0x11
	.zero		1


	//   ....[42]....
        /*03a8*/ 	.word	0x00001bb0
        /*03ac*/ 	.word	0x000000ff
        /*03b0*/ 	.word	0x00000030
        /*03b4*/ 	.short	0x010a
        /*03b6*/ 	.byte	0x08
	.zero		1


	//   ....[43]....
        /*03b8*/ 	.word	0x00001cf0
        /*03bc*/ 	.word	0x00000002
        /*03c0*/ 	.word	0x000000b0
        /*03c4*/ 	.short	0x010a
        /*03c6*/ 	.byte	0xff
	.zero		1


	//   ....[44]....
        /*03c8*/ 	.word	0x00001db0
        /*03cc*/ 	.word	0x00000002
        /*03d0*/ 	.word	0x00000000
        /*03d4*/ 	.short	0x0101
        /*03d6*/ 	.byte	0xff
	.zero		1


	//   ....[45]....
        /*03d8*/ 	.word	0x00002310
        /*03dc*/ 	.word	0x000000ff
        /*03e0*/ 	.word	0x00000000
        /*03e4*/ 	.short	0x010a
        /*03e6*/ 	.byte	0x05
	.zero		1


	//   ....[46]....
        /*03e8*/ 	.word	0x000023a0
        /*03ec*/ 	.word	0x000000ff
        /*03f0*/ 	.word	0x00000000
        /*03f4*/ 	.short	0x010a
        /*03f6*/ 	.byte	0x05
	.zero		1


	//   ....[47]....
        /*03f8*/ 	.word	0x00002430
        /*03fc*/ 	.word	0x000000ff
        /*0400*/ 	.word	0x00000000
        /*0404*/ 	.short	0x010a
        /*0406*/ 	.byte	0x05
	.zero		1


	//   ....[48]....
        /*0408*/ 	.word	0x000024c0
        /*040c*/ 	.word	0x000000ff
        /*0410*/ 	.word	0x00000000
        /*0414*/ 	.short	0x010a
        /*0416*/ 	.byte	0x05
	.zero		1


	//   ....[49]....
        /*0418*/ 	.word	0x00002550
        /*041c*/ 	.word	0x000000ff
        /*0420*/ 	.word	0x00000000
        /*0424*/ 	.short	0x010a
        /*0426*/ 	.byte	0x05
	.zero		1


	//   ....[50]....
        /*0428*/ 	.word	0x000025f0
        /*042c*/ 	.word	0x00000000
        /*0430*/ 	.word	0x00000000
        /*0434*/ 	.short	0x010a
        /*0436*/ 	.byte	0xff
	.zero		1


	//   ....[51]....
        /*0438*/ 	.word	0x00002710
        /*043c*/ 	.word	0x00000000
        /*0440*/ 	.word	0x000000f0
        /*0444*/ 	.short	0x010a
        /*0446*/ 	.byte	0xff
	.zero		1


	//   ....[52]....
        /*0448*/ 	.word	0x00002770
        /*044c*/ 	.word	0x00000004
        /*0450*/ 	.word	0x00000000
        /*0454*/ 	.short	0x0101
        /*0456*/ 	.byte	0xff
	.zero		1


	//   ....[53]....
        /*0458*/ 	.word	0x00002790
        /*045c*/ 	.word	0x000000ff
        /*0460*/ 	.word	0x000000c0
        /*0464*/ 	.short	0x010a
        /*0466*/ 	.byte	0x05
	.zero		1


	//   ....[54]....
        /*0468*/ 	.word	0x000028b0
        /*046c*/ 	.word	0x00000000
        /*0470*/ 	.word	0x000000b0
        /*0474*/ 	.short	0x010a
        /*0476*/ 	.byte	0xff
	.zero		1


	//   ....[55]....
        /*0478*/ 	.word	0x000029c0
        /*047c*/ 	.word	0x00000000
        /*0480*/ 	.word	0x00000000
        /*0484*/ 	.short	0x0101
        /*0486*/ 	.byte	0xff
	.zero		1


	//   ....[56]....
        /*0488*/ 	.word	0x00002a50
        /*048c*/ 	.word	0x000000ff
        /*0490*/ 	.word	0x000000c0
        /*0494*/ 	.short	0x0106
        /*0496*/ 	.byte	0x05
	.zero		1


	//   ....[57]....
        /*0498*/ 	.word	0x00002a70
        /*049c*/ 	.word	0x000000ff
        /*04a0*/ 	.word	0x000000c0
        /*04a4*/ 	.short	0x010a
        /*04a6*/ 	.byte	0x05
	.zero		1


	//   ....[58]....
        /*04a8*/ 	.word	0x00002b00
        /*04ac*/ 	.word	0x000000ff
        /*04b0*/ 	.word	0x000000c0
        /*04b4*/ 	.short	0x0106
        /*04b6*/ 	.byte	0x04
	.zero		1


	//   ....[59]....
        /*04b8*/ 	.word	0x00002b40
        /*04bc*/ 	.word	0x00000000
        /*04c0*/ 	.word	0x000000c0
        /*04c4*/ 	.short	0x010a
        /*04c6*/ 	.byte	0xff
	.zero		1


	//   ....[60]....
        /*04c8*/ 	.word	0x00003040
        /*04cc*/ 	.word	0x00000000
        /*04d0*/ 	.word	0x000000b0
        /*04d4*/ 	.short	0x010a
        /*04d6*/ 	.byte	0xff
	.zero		1


	//   ....[61]....
        /*04d8*/ 	.word	0x00003150
        /*04dc*/ 	.word	0x00000003
        /*04e0*/ 	.word	0x00000000
        /*04e4*/ 	.short	0x0101
        /*04e6*/ 	.byte	0xff
	.zero		1


	//   ....[62]....
        /*04e8*/ 	.word	0x00003160
        /*04ec*/ 	.word	0x000000ff
        /*04f0*/ 	.word	0x00000000
        /*04f4*/ 	.short	0x010a
        /*04f6*/ 	.byte	0x04
	.zero		1


	//   ....[63]....
        /*04f8*/ 	.word	0x00003180
        /*04fc*/ 	.word	0x000000ff
        /*0500*/ 	.word	0x000000e0
        /*0504*/ 	.short	0x010a
        /*0506*/ 	.byte	0x08
	.zero		1


	//   ....[64]....
        /*0508*/ 	.word	0x00003250
        /*050c*/ 	.word	0x000000ff
        /*0510*/ 	.word	0x00000000
        /*0514*/ 	.short	0x010a
        /*0516*/ 	.byte	0x07
	.zero		1


	//   ....[65]....
        /*0518*/ 	.word	0x00003390
        /*051c*/ 	.word	0x000000ff
        /*0520*/ 	.word	0x00000000
        /*0524*/ 	.short	0x010a
        /*0526*/ 	.byte	0x04
	.zero		1


	//   ....[66]....
        /*0528*/ 	.word	0x00003580
        /*052c*/ 	.word	0x000000ff
        /*0530*/ 	.word	0x00000000
        /*0534*/ 	.short	0x010a
        /*0536*/ 	.byte	0x05
	.zero		1


	//   ....[67]....
        /*0538*/ 	.word	0x00003610
        /*053c*/ 	.word	0x000000ff
        /*0540*/ 	.word	0x00000000
        /*0544*/ 	.short	0x010a
        /*0546*/ 	.byte	0x07
	.zero		1


	//   ....[68]....
        /*0548*/ 	.word	0x00003a90
        /*054c*/ 	.word	0x00000000
        /*0550*/ 	.word	0x000000b0
        /*0554*/ 	.short	0x010a
        /*0556*/ 	.byte	0xff
	.zero		1


	//   ....[69]....
        /*0558*/ 	.word	0x00003b50
        /*055c*/ 	.word	0x00000000
        /*0560*/ 	.word	0x00000000
        /*0564*/ 	.short	0x0101
        /*0566*/ 	.byte	0xff
	.zero		1


	//   ....[70]....
        /*0568*/ 	.word	0x00003e70
        /*056c*/ 	.word	0x000000ff
        /*0570*/ 	.word	0x000000a8
        /*0574*/ 	.short	0x010a
        /*0576*/ 	.byte	0x07
	.zero		1


	//   ....[71]....
        /*0578*/ 	.word	0x00004060
        /*057c*/ 	.word	0x000000ff
        /*0580*/ 	.word	0x00000080
        /*0584*/ 	.short	0x010a
        /*0586*/ 	.byte	0x07
	.zero		1


	//   ....[72]....
        /*0588*/ 	.word	0x000041d0
        /*058c*/ 	.word	0x000000ff
        /*0590*/ 	.word	0x00000060
        /*0594*/ 	.short	0x010b
        /*0596*/ 	.byte	0x07
	.zero		1


	//   ....[73]....
        /*0598*/ 	.word	0x000041e0
        /*059c*/ 	.word	0x000000ff
        /*05a0*/ 	.word	0x00000000
        /*05a4*/ 	.short	0x0101
        /*05a6*/ 	.byte	0x08
	.zero		1


	//   ....[74]....
        /*05a8*/ 	.word	0x00004200
        /*05ac*/ 	.word	0x000000ff
        /*05b0*/ 	.word	0x00000088
        /*05b4*/ 	.short	0x010a
        /*05b6*/ 	.byte	0x07
	.zero		1


	//   ....[75]....
        /*05b8*/ 	.word	0x00004360
        /*05bc*/ 	.word	0x000000ff
        /*05c0*/ 	.word	0x00000068
        /*05c4*/ 	.short	0x010b
        /*05c6*/ 	.byte	0x07
	.zero		1


	//   ....[76]....
        /*05c8*/ 	.word	0x00004370
        /*05cc*/ 	.word	0x000000ff
        /*05d0*/ 	.word	0x00000000
        /*05d4*/ 	.short	0x0101
        /*05d6*/ 	.byte	0x08
	.zero		1


	//   ....[77]....
        /*05d8*/ 	.word	0x00004380
        /*05dc*/ 	.word	0x000000ff
        /*05e0*/ 	.word	0x00000090
        /*05e4*/ 	.short	0x010a
        /*05e6*/ 	.byte	0x07
	.zero		1


	//   ....[78]....
        /*05e8*/ 	.word	0x00004520
        /*05ec*/ 	.word	0x000000ff
        /*05f0*/ 	.word	0x00000070
        /*05f4*/ 	.short	0x010b
        /*05f6*/ 	.byte	0x07
	.zero		1


	//   ....[79]....
        /*05f8*/ 	.word	0x00004590
        /*05fc*/ 	.word	0x000000ff
        /*0600*/ 	.word	0x00000000
        /*0604*/ 	.short	0x0101
        /*0606*/ 	.byte	0x08
	.zero		1


	//   ....[80]....
        /*0608*/ 	.word	0x000045c0
        /*060c*/ 	.word	0x000000ff
        /*0610*/ 	.word	0x00000098
        /*0614*/ 	.short	0x010a
        /*0616*/ 	.byte	0x07
	.zero		1


	//   ....[81]....
        /*0618*/ 	.word	0x000047d0
        /*061c*/ 	.word	0x000000ff
        /*0620*/ 	.word	0x00000078
        /*0624*/ 	.short	0x010b
        /*0626*/ 	.byte	0x07
	.zero		1


	//   ....[82]....
        /*0628*/ 	.word	0x000047f0
        /*062c*/ 	.word	0x000000ff
        /*0630*/ 	.word	0x00000000
        /*0634*/ 	.short	0x0101
        /*0636*/ 	.byte	0x0d
	.zero		1


	//   ....[83]....
        /*0638*/ 	.word	0x00004820
        /*063c*/ 	.word	0x000000ff
        /*0640*/ 	.word	0x00000080
        /*0644*/ 	.short	0x010a
        /*0646*/ 	.byte	0x07
	.zero		1


	//   ....[84]....
        /*0648*/ 	.word	0x00004840
        /*064c*/ 	.word	0x000000ff
        /*0650*/ 	.word	0x00000088
        /*0654*/ 	.short	0x010a
        /*0656*/ 	.byte	0x07
	.zero		1


	//   ....[85]....
        /*0658*/ 	.word	0x00004860
        /*065c*/ 	.word	0x000000ff
        /*0660*/ 	.word	0x00000090
        /*0664*/ 	.short	0x010a
        /*0666*/ 	.byte	0x07
	.zero		1


	//   ....[86]....
        /*0668*/ 	.word	0x000048a0
        /*066c*/ 	.word	0x00000000
        /*0670*/ 	.word	0x00000098
        /*0674*/ 	.short	0x010a
        /*0676*/ 	.byte	0xff
	.zero		1


	//   ....[87]....
        /*0678*/ 	.word	0x00004bd0
        /*067c*/ 	.word	0x00000000
        /*0680*/ 	.word	0x000000b0
        /*0684*/ 	.short	0x010a
        /*0686*/ 	.byte	0xff
	.zero		1


	//   ....[88]....
        /*0688*/ 	.word	0x00004ce0
        /*068c*/ 	.word	0x00000000
        /*0690*/ 	.word	0x00000000
        /*0694*/ 	.short	0x0101
        /*0696*/ 	.byte	0xff
	.zero		1


	//   ....[89]....
        /*0698*/ 	.word	0x00005740
        /*069c*/ 	.word	0x00000003
        /*06a0*/ 	.word	0x00000060
        /*06a4*/ 	.short	0x010a
        /*06a6*/ 	.byte	0xff
	.zero		1


	//   ....[90]....
        /*06a8*/ 	.word	0x00005780
        /*06ac*/ 	.word	0x000000c1
        /*06b0*/ 	.word	0x000000d0
        /*06b4*/ 	.short	0x010a
        /*06b6*/ 	.byte	0xff
	.zero		1


	//   ....[91]....
        /*06b8*/ 	.word	0x000058b0
        /*06bc*/ 	.word	0x00000003
        /*06c0*/ 	.word	0x00000060
        /*06c4*/ 	.short	0x010a
        /*06c6*/ 	.byte	0xff
	.zero		1


	//   ....[92]....
        /*06c8*/ 	.word	0x00005a10
        /*06cc*/ 	.word	0x00000000
        /*06d0*/ 	.word	0x00000000
        /*06d4*/ 	.short	0x0101
        /*06d6*/ 	.byte	0xff
	.zero		1


	//   ....[93]....
        /*06d8*/ 	.word	0x00005a70
        /*06dc*/ 	.word	0x000000c1
        /*06e0*/ 	.word	0x000000d0
        /*06e4*/ 	.short	0x010a
        /*06e6*/ 	.byte	0xff
	.zero		1


	//   ....[94]....
        /*06e8*/ 	.word	0x00006e20
        /*06ec*/ 	.word	0x000000cc
        /*06f0*/ 	.word	0x00000060
        /*06f4*/ 	.short	0x010a
        /*06f6*/ 	.byte	0xff
	.zero		1


	//   ....[95]....
        /*06f8*/ 	.word	0x00006ef0
        /*06fc*/ 	.word	0x000000cc
        /*0700*/ 	.word	0x00000060
        /*0704*/ 	.short	0x010a
        /*0706*/ 	.byte	0xff
	.zero		1


	//   ....[96]....
        /*0708*/ 	.word	0x00007030
        /*070c*/ 	.word	0x00000003
        /*0710*/ 	.word	0x00000000
        /*0714*/ 	.short	0x0101
        /*0716*/ 	.byte	0xff
	.zero		1


	//   ....[97]....
        /*0718*/ 	.word	0x000083d0
        /*071c*/ 	.word	0x00000000
        /*0720*/ 	.word	0x00000060
        /*0724*/ 	.short	0x010a
        /*0726*/ 	.byte	0xff
	.zero		1


	//   ....[98]....
        /*0728*/ 	.word	0x000084a0
        /*072c*/ 	.word	0x00000000
        /*0730*/ 	.word	0x00000060
        /*0734*/ 	.short	0x010a
        /*0736*/ 	.byte	0xff
	.zero		1


	//   ....[99]....
        /*0738*/ 	.word	0x00008600
        /*073c*/ 	.word	0x00000000
        /*0740*/ 	.word	0x00000000
        /*0744*/ 	.short	0x0101
        /*0746*/ 	.byte	0xff
	.zero		1


	//   ....[100]....
        /*0748*/ 	.word	0x000099b0
        /*074c*/ 	.word	0x00000000
        /*0750*/ 	.word	0x00000060
        /*0754*/ 	.short	0x010a
        /*0756*/ 	.byte	0xff
	.zero		1


	//   ....[101]....
        /*0758*/ 	.word	0x00009a80
        /*075c*/ 	.word	0x00000000
        /*0760*/ 	.word	0x00000060
        /*0764*/ 	.short	0x010a
        /*0766*/ 	.byte	0xff
	.zero		1


	//   ....[102]....
        /*0768*/ 	.word	0x00009be0
        /*076c*/ 	.word	0x00000000
        /*0770*/ 	.word	0x00000000
        /*0774*/ 	.short	0x0101
        /*0776*/ 	.byte	0xff
	.zero		1


	//   ....[103]....
        /*0778*/ 	.word	0x0000a0d0
        /*077c*/ 	.word	0x000000ff
        /*0780*/ 	.word	0x00000000
        /*0784*/ 	.short	0x0101
        /*0786*/ 	.byte	0x05
	.zero		1


	//   ....[104]....
        /*0788*/ 	.word	0x0000b050
        /*078c*/ 	.word	0x00000003
        /*0790*/ 	.word	0x00000100
        /*0794*/ 	.short	0x010a
        /*0796*/ 	.byte	0xff
	.zero		1


	//   ....[105]....
        /*0798*/ 	.word	0x0000b0b0
        /*079c*/ 	.word	0x00000002
        /*07a0*/ 	.word	0x00000030
        /*07a4*/ 	.short	0x010a
        /*07a6*/ 	.byte	0xff
	.zero		1


	//   ....[106]....
        /*07a8*/ 	.word	0x0000b110
        /*07ac*/ 	.word	0x00000002
        /*07b0*/ 	.word	0x00000030
        /*07b4*/ 	.short	0x010a
        /*07b6*/ 	.byte	0xff
	.zero		1


	//   ....[107]....
        /*07b8*/ 	.word	0x0000b160
        /*07bc*/ 	.word	0x00000002
        /*07c0*/ 	.word	0x000000b0
        /*07c4*/ 	.short	0x010a
        /*07c6*/ 	.byte	0xff
	.zero		1


	//   ....[108]....
        /*07c8*/ 	.word	0x0000b1c0
        /*07cc*/ 	.word	0x00000000
        /*07d0*/ 	.word	0x00000000
        /*07d4*/ 	.short	0x010a
        /*07d6*/ 	.byte	0xff
	.zero		1


	//   ....[109]....
        /*07d8*/ 	.word	0x0000b220
        /*07dc*/ 	.word	0x00000000
        /*07e0*/ 	.word	0x00000000
        /*07e4*/ 	.short	0x010a
        /*07e6*/ 	.byte	0xff
	.zero		1


	//   ....[110]....
        /*07e8*/ 	.word	0x0000b280
        /*07ec*/ 	.word	0x00000000
        /*07f0*/ 	.word	0x00000000
        /*07f4*/ 	.short	0x010a
        /*07f6*/ 	.byte	0xff
	.zero		1


	//   ....[111]....
        /*07f8*/ 	.word	0x0000b2e0
        /*07fc*/ 	.word	0x00000000
        /*0800*/ 	.word	0x00000000
        /*0804*/ 	.short	0x010a
        /*0806*/ 	.byte	0xff
	.zero		1


	//   ....[112]....
        /*0808*/ 	.word	0x0000b340
        /*080c*/ 	.word	0x00000000
        /*0810*/ 	.word	0x00000000
        /*0814*/ 	.short	0x010a
        /*0816*/ 	.byte	0xff
	.zero		1


	//   ....[113]....
        /*0818*/ 	.word	0x0000b390
        /*081c*/ 	.word	0x00000000
        /*0820*/ 	.word	0x000000f0
        /*0824*/ 	.short	0x010a
        /*0826*/ 	.byte	0xff
	.zero		1


	//   ....[114]....
        /*0828*/ 	.word	0x0000b3f0
        /*082c*/ 	.word	0x00000000
        /*0830*/ 	.word	0x000000c0
        /*0834*/ 	.short	0x010a
        /*0836*/ 	.byte	0xff
	.zero		1


	//   ....[115]....
        /*0838*/ 	.word	0x0000b440
        /*083c*/ 	.word	0x00000000
        /*0840*/ 	.word	0x000000b0
        /*0844*/ 	.short	0x010a
        /*0846*/ 	.byte	0xff
	.zero		1


	//   ....[116]....
        /*0848*/ 	.word	0x0000b4a0
        /*084c*/ 	.word	0x00000000
        /*0850*/ 	.word	0x000000c0
        /*0854*/ 	.short	0x010a
        /*0856*/ 	.byte	0xff
	.zero		1


	//   ....[117]....
        /*0858*/ 	.word	0x0000b4f0
        /*085c*/ 	.word	0x00000000
        /*0860*/ 	.word	0x000000b0
        /*0864*/ 	.short	0x010a
        /*0866*/ 	.byte	0xff
	.zero		1


	//   ....[118]....
        /*0868*/ 	.word	0x0000b550
        /*086c*/ 	.word	0x00000003
        /*0870*/ 	.word	0x000000e0
        /*0874*/ 	.short	0x010a
        /*0876*/ 	.byte	0xff
	.zero		1


	//   ....[119]....
        /*0878*/ 	.word	0x0000b5b0
        /*087c*/ 	.word	0x00000000
        /*0880*/ 	.word	0x00000000
        /*0884*/ 	.short	0x010a
        /*0886*/ 	.byte	0xff
	.zero		1


	//   ....[120]....
        /*0888*/ 	.word	0x0000b610
        /*088c*/ 	.word	0x00000000
        /*0890*/ 	.word	0x00000000
        /*0894*/ 	.short	0x010a
        /*0896*/ 	.byte	0xff
	.zero		1


	//   ....[121]....
        /*0898*/ 	.word	0x0000b670
        /*089c*/ 	.word	0x00000000
        /*08a0*/ 	.word	0x00000000
        /*08a4*/ 	.short	0x010a
        /*08a6*/ 	.byte	0xff
	.zero		1


	//   ....[122]....
        /*08a8*/ 	.word	0x0000b6c0
        /*08ac*/ 	.word	0x00000000
        /*08b0*/ 	.word	0x000000b0
        /*08b4*/ 	.short	0x010a
        /*08b6*/ 	.byte	0xff
	.zero		1


	//   ....[123]....
        /*08b8*/ 	.word	0x0000b720
        /*08bc*/ 	.word	0x00000000
        /*08c0*/ 	.word	0x000000a8
        /*08c4*/ 	.short	0x010a
        /*08c6*/ 	.byte	0xff
	.zero		1


	//   ....[124]....
        /*08c8*/ 	.word	0x0000b780
        /*08cc*/ 	.word	0x00000003
        /*08d0*/ 	.word	0x00000080
        /*08d4*/ 	.short	0x010a
        /*08d6*/ 	.byte	0xff
	.zero		1


	//   ....[125]....
        /*08d8*/ 	.word	0x0000b7e0
        /*08dc*/ 	.word	0x00000003
        /*08e0*/ 	.word	0x00000088
        /*08e4*/ 	.short	0x010a
        /*08e6*/ 	.byte	0xff
	.zero		1


	//   ....[126]....
        /*08e8*/ 	.word	0x0000b840
        /*08ec*/ 	.word	0x00000003
        /*08f0*/ 	.word	0x00000090
        /*08f4*/ 	.short	0x010a
        /*08f6*/ 	.byte	0xff
	.zero		1


	//   ....[127]....
        /*08f8*/ 	.word	0x0000b8a0
        /*08fc*/ 	.word	0x00000003
        /*0900*/ 	.word	0x00000098
        /*0904*/ 	.short	0x010a
        /*0906*/ 	.byte	0xff
	.zero		1


	//   ....[128]....
        /*0908*/ 	.word	0x0000b900
        /*090c*/ 	.word	0x00000000
        /*0910*/ 	.word	0x00000080
        /*0914*/ 	.short	0x010a
        /*0916*/ 	.byte	0xff
	.zero		1


	//   ....[129]....
        /*0918*/ 	.word	0x0000b960
        /*091c*/ 	.word	0x00000000
        /*0920*/ 	.word	0x00000088
        /*0924*/ 	.short	0x010a
        /*0926*/ 	.byte	0xff
	.zero		1


	//   ....[130]....
        /*0928*/ 	.word	0x0000b9c0
        /*092c*/ 	.word	0x00000000
        /*0930*/ 	.word	0x00000090
        /*0934*/ 	.short	0x010a
        /*0936*/ 	.byte	0xff
	.zero		1


	//   ....[131]....
        /*0938*/ 	.word	0x0000ba10
        /*093c*/ 	.word	0x00000000
        /*0940*/ 	.word	0x000000b0
        /*0944*/ 	.short	0x010a
        /*0946*/ 	.byte	0xff
	.zero		1


	//   ....[132]....
        /*0948*/ 	.word	0x0000ba60
        /*094c*/ 	.word	0x00000003
        /*0950*/ 	.word	0x00000060
        /*0954*/ 	.short	0x010a
        /*0956*/ 	.byte	0xff
	.zero		1


	//   ....[133]....
        /*0958*/ 	.word	0x0000bab0
        /*095c*/ 	.word	0x000000c1
        /*0960*/ 	.word	0x000000d0
        /*0964*/ 	.short	0x010a
        /*0966*/ 	.byte	0xff
	.zero		1


	//   ....[134]....
        /*0968*/ 	.word	0x0000bb00
        /*096c*/ 	.word	0x000000cc
        /*0970*/ 	.word	0x00000060
        /*0974*/ 	.short	0x010a
        /*0976*/ 	.byte	0xff
	.zero		1


	//   ....[135]....
        /*0978*/ 	.word	0x0000bb50
        /*097c*/ 	.word	0x00000000
        /*0980*/ 	.word	0x00000060
        /*0984*/ 	.short	0x010a
        /*0986*/ 	.byte	0xff
	.zero		1


	//   ....[136]....
        /*0988*/ 	.word	0x0000bba0
        /*098c*/ 	.word	0x00000000
        /*0990*/ 	.word	0x00000060
        /*0994*/ 	.short	0x010a
        /*0996*/ 	.byte	0xff
	.zero		1


	//----- nvinfo : EIATTR_NUM_MBARRIERS
	.align		4
.L_48:
        /*0998*/ 	.byte	0x03, 0x38
        /*099a*/ 	.short	0x0022


	//----- nvinfo : EIATTR_EXIT_INSTR_OFFSETS
	.align		4
        /*099c*/ 	.byte	0x04, 0x1c
        /*099e*/ 	.short	(.L_50 - .L_49)


	//   ....[0]....
.L_49:
        /*09a0*/ 	.word	0x00002620


	//   ....[1]....
        /*09a4*/ 	.word	0x00002b10


	//   ....[2]....
        /*09a8*/ 	.word	0x00002b70


	//   ....[3]....
        /*09ac*/ 	.word	0x00003870


	//   ....[4]....
        /*09b0*/ 	.word	0x000048d0


	//   ....[5]....
        /*09b4*/ 	.word	0x00004910


	//   ....[6]....
        /*09b8*/ 	.word	0x0000b040


	//----- nvinfo : EIATTR_MAX_THREADS
	.align		4
.L_50:
        /*09bc*/ 	.byte	0x04, 0x05
        /*09be*/ 	.short	(.L_52 - .L_51)
.L_51:
        /*09c0*/ 	.word	0x00000100
        /*09c4*/ 	.word	0x00000001
        /*09c8*/ 	.word	0x00000001


	//----- nvinfo : EIATTR_CRS_STACK_SIZE
	.align		4
.L_52:
        /*09cc*/ 	.byte	0x04, 0x1e
        /*09ce*/ 	.short	(.L_54 - .L_53)
.L_53:
        /*09d0*/ 	.word	0x00000000


	//----- nvinfo : EIATTR_CBANK_PARAM_SIZE
	.align		4
.L_54:
        /*09d4*/ 	.byte	0x03, 0x19
        /*09d6*/ 	.short	0x0800


	//----- nvinfo : EIATTR_PARAM_CBANK
	.align		4
        /*09d8*/ 	.byte	0x04, 0x0a
        /*09da*/ 	.short	(.L_56 - .L_55)
	.align		4
.L_55:
        /*09dc*/ 	.word	index@(.nv.constant0._ZN7cutlass13device_kernelINS_4gemm6kernel13GemmUniversalIN4cute5tupleIJiiiiEEENS1_10collective13CollectiveMmaINS1_35MainloopSm100TmaUmmaWarpSpecializedILi6ELi2ELi2ENS5_IJNS4_1CILi1EEESB_SB_EEEEENS5_IJNSA_ILi128EEENSA_ILi256EEENSA_ILi64EEEEEENS_12float_e4m3_tENS5_IJlSB_lEEESI_SJ_NS4_8TiledMMAINS4_8MMA_AtomIJNS4_10MMA_TraitsINS4_19SM100_MMA_F8F6F4_SSEJSI_SI_fSE_SF_NS4_17integral_constantINS4_4UMMA5MajorELSQ_0EEESR_NSO_INSP_7ScaleInELSS_0EEEST_EEEEEENS4_6LayoutISC_NS5_IJNSA_ILi0EEESX_SX_EEEEENS5_IJNS4_10UnderscoreES10_S10_EEEEENS4_13SM90_TMA_LOADENS4_14ComposedLayoutINS4_7SwizzleILi2ELi4ELi3EEENS4_18smem_ptr_flag_bitsILi8EEENSW_INS5_IJNSA_ILi8EEESG_EEENS5_IJSG_SB_EEEEEEEvNS4_8identityES13_S1D_vS1E_EENS_8epilogue10collective18CollectiveEpilogueINS1G_23Sm100TmaWarpSpecializedILi4ELi2ELi64ELb0ELb0EEEJSH_NS5_IJNSW_ISE_SB_EENSW_ISG_SB_EEEEESI_SJ_SI_SJ_NS1G_6fusion15FusionCallbacksIS1K_NS1O_17LinearCombinationISI_fSI_fLNS_15FloatRoundStyleE2EEESH_S1N_JEEENS4_5SM1004TMEM4LOAD26SM100_TMEM_LOAD_32dp32b64xES13_S1D_NS4_39AutoVectorizingCopyWithAssumedAlignmentILi128EEENS4_14SM90_TMA_STOREES1D_S1Z_S1Z_EEEvvEEEEvNT_6ParamsE)
        /*09e0*/ 	.short	0x0380
        /*09e2*/ 	.short	0x0800


	//----- nvinfo : EIATTR_SW_WAR
	.align		4
.L_56:
        /*09e4*/ 	.byte	0x04, 0x36
        /*09e6*/ 	.short	(.L_58 - .L_57)
.L_57:
        /*09e8*/ 	.word	0x00000008
.L_58:


//--------------------- .nv.callgraph             --------------------------
	.section	.nv.callgraph,"",@"SHT_CUDA_CALLGRAPH"
	.align	4
	.sectionentsize	8
	.align		4
        /*0000*/ 	.word	0x00000000
	.align		4
        /*0004*/ 	.word	0xffffffff
	.align		4
        /*0008*/ 	.word	index@(_ZN7cutlass13device_kernelINS_4gemm6kernel13GemmUniversalIN4cute5tupleIJiiiiEEENS1_10collective13CollectiveMmaINS1_35MainloopSm100TmaUmmaWarpSpecializedILi6ELi2ELi2ENS5_IJNS4_1CILi1EEESB_SB_EEEEENS5_IJNSA_ILi128EEENSA_ILi256EEENSA_ILi64EEEEEENS_12float_e4m3_tENS5_IJlSB_lEEESI_SJ_NS4_8TiledMMAINS4_8MMA_AtomIJNS4_10MMA_TraitsINS4_19SM100_MMA_F8F6F4_SSEJSI_SI_fSE_SF_NS4_17integral_constantINS4_4UMMA5MajorELSQ_0EEESR_NSO_INSP_7ScaleInELSS_0EEEST_EEEEEENS4_6LayoutISC_NS5_IJNSA_ILi0EEESX_SX_EEEEENS5_IJNS4_10UnderscoreES10_S10_EEEEENS4_13SM90_TMA_LOADENS4_14ComposedLayoutINS4_7SwizzleILi2ELi4ELi3EEENS4_18smem_ptr_flag_bitsILi8EEENSW_INS5_IJNSA_ILi8EEESG_EEENS5_IJSG_SB_EEEEEEEvNS4_8identityES13_S1D_vS1E_EENS_8epilogue10collective18CollectiveEpilogueINS1G_23Sm100TmaWarpSpecializedILi4ELi2ELi64ELb0ELb0EEEJSH_NS5_IJNSW_ISE_SB_EENSW_ISG_SB_EEEEESI_SJ_SI_SJ_NS1G_6fusion15FusionCallbacksIS1K_NS1O_17LinearCombinationISI_fSI_fLNS_15FloatRoundStyleE2EEESH_S1N_JEEENS4_5SM1004TMEM4LOAD26SM100_TMEM_LOAD_32dp32b64xES13_S1D_NS4_39AutoVectorizingCopyWithAssumedAlignmentILi128EEENS4_14SM90_TMA_STOREES1D_S1Z_S1Z_EEEvvEEEEvNT_6ParamsE)
	.align		4
        /*000c*/ 	.word	index@(__assertfail)
	.align		4
        /*0010*/ 	.word	0x00000000
	.align		4
        /*0014*/ 	.word	0xfffffffe
	.align		4
        /*0018*/ 	.word	0x00000000
	.align		4
        /*001c*/ 	.word	0xfffffffd
	.align		4
        /*0020*/ 	.word	0x00000000
	.align		4
        /*0024*/ 	.word	0xfffffffc


//--------------------- .nv.constant4             --------------------------
	.section	.nv.constant4,"a",@progbits
	.align	8
	.align		8
.nv.constant4:
        /*0000*/ 	.dword	__assertfail
	.align		8
        /*0008*/ 	.dword	__unnamed_1
	.align		8
        /*0010*/ 	.dword	__unnamed_2
	.align		8
        /*0018*/ 	.dword	__unnamed_3
	.align		8
        /*0020*/ 	.dword	_ZN40_INTERNAL_e3da5d4c_4_k_cu_39b87fb3_252454cuda3std3__45__cpo5beginE
	.align		8
        /*0028*/ 	.dword	_ZN40_INTERNAL_e3da5d4c_4_k_cu_39b87fb3_252454cuda3std3__45__cpo3endE
	.align		8
        /*0030*/ 	.dword	_ZN40_INTERNAL_e3da5d4c_4_k_cu_39b87fb3_252454cuda3std3__45__cpo6cbeginE
	.align		8
        /*0038*/ 	.dword	_ZN40_INTERNAL_e3da5d4c_4_k_cu_39b87fb3_252454cuda3std3__45__cpo4cendE
	.align		8
        /*0040*/ 	.dword	_ZN40_INTERNAL_e3da5d4c_4_k_cu_39b87fb3_252454cuda3std3__442_GLOBAL__N__e3da5d4c_4_k_cu_39b87fb3_252456ignoreE
	.align		8
        /*0048*/ 	.dword	_ZN40_INTERNAL_e3da5d4c_4_k_cu_39b87fb3_252454cuda3std3__419piecewise_constructE
	.align		8
        /*0050*/ 	.dword	_ZN40_INTERNAL_e3da5d4c_4_k_cu_39b87fb3_252454cuda3std3__48in_placeE
	.align		8
        /*0058*/ 	.dword	_ZN40_INTERNAL_e3da5d4c_4_k_cu_39b87fb3_252454cuda3std6ranges3__45__cpo4swapE
	.align		8
        /*0060*/ 	.dword	_ZN40_INTERNAL_e3da5d4c_4_k_cu_39b87fb3_252454cuda3std6ranges3__45__cpo9iter_moveE
	.align		8
        /*0068*/ 	.dword	_ZN40_INTERNAL_e3da5d4c_4_k_cu_39b87fb3_252454cute7productE
	.align		8
        /*0070*/ 	.dword	_ZN40_INTERNAL_e3da5d4c_4_k_cu_39b87fb3_252454cute1_E
	.align		8
        /*0078*/ 	.dword	$str$25
	.align		8
        /*0080*/ 	.dword	$str$26
	.align		8
        /*0088*/ 	.dword	$str$27
	.align		8
        /*0090*/ 	.dword	$str$28


//--------------------- .text._ZN7cutlass13device_kernelINS_4gemm6kernel13GemmUniversalIN4cute5tupleIJiiiiEEENS1_10collective13CollectiveMmaINS1_35MainloopSm100TmaUmmaWarpSpecializedILi6ELi2ELi2ENS5_IJNS4_1CILi1EEESB_SB_EEEEENS5_IJNSA_ILi128EEENSA_ILi256EEENSA_ILi64EEEEEENS_12float_e4m3_tENS5_IJlSB_lEEESI_SJ_NS4_8TiledMMAINS4_8MMA_AtomIJNS4_10MMA_TraitsINS4_19SM100_MMA_F8F6F4_SSEJSI_SI_fSE_SF_NS4_17integral_constantINS4_4UMMA5MajorELSQ_0EEESR_NSO_INSP_7ScaleInELSS_0EEEST_EEEEEENS4_6LayoutISC_NS5_IJNSA_ILi0EEESX_SX_EEEEENS5_IJNS4_10UnderscoreES10_S10_EEEEENS4_13SM90_TMA_LOADENS4_14ComposedLayoutINS4_7SwizzleILi2ELi4ELi3EEENS4_18smem_ptr_flag_bitsILi8EEENSW_INS5_IJNSA_ILi8EEESG_EEENS5_IJSG_SB_EEEEEEEvNS4_8identityES13_S1D_vS1E_EENS_8epilogue10collective18CollectiveEpilogueINS1G_23Sm100TmaWarpSpecializedILi4ELi2ELi64ELb0ELb0EEEJSH_NS5_IJNSW_ISE_SB_EENSW_ISG_SB_EEEEESI_SJ_SI_SJ_NS1G_6fusion15FusionCallbacksIS1K_NS1O_17LinearCombinationISI_fSI_fLNS_15FloatRoundStyleE2EEESH_S1N_JEEENS4_5SM1004TMEM4LOAD26SM100_TMEM_LOAD_32dp32b64xES13_S1D_NS4_39AutoVectorizingCopyWithAssumedAlignmentILi128EEENS4_14SM90_TMA_STOREES1D_S1Z_S1Z_EEEvvEEEEvNT_6ParamsE --------------------------
	.section	.text._ZN7cutlass13device_kernelINS_4gemm6kernel13GemmUniversalIN4cute5tupleIJiiiiEEENS1_10collective13CollectiveMmaINS1_35MainloopSm100TmaUmmaWarpSpecializedILi6ELi2ELi2ENS5_IJNS4_1CILi1EEESB_SB_EEEEENS5_IJNSA_ILi128EEENSA_ILi256EEENSA_ILi64EEEEEENS_12float_e4m3_tENS5_IJlSB_lEEESI_SJ_NS4_8TiledMMAINS4_8MMA_AtomIJNS4_10MMA_TraitsINS4_19SM100_MMA_F8F6F4_SSEJSI_SI_fSE_SF_NS4_17integral_constantINS4_4UMMA5MajorELSQ_0EEESR_NSO_INSP_7ScaleInELSS_0EEEST_EEEEEENS4_6LayoutISC_NS5_IJNSA_ILi0EEESX_SX_EEEEENS5_IJNS4_10UnderscoreES10_S10_EEEEENS4_13SM90_TMA_LOADENS4_14ComposedLayoutINS4_7SwizzleILi2ELi4ELi3EEENS4_18smem_ptr_flag_bitsILi8EEENSW_INS5_IJNSA_ILi8EEESG_EEENS5_IJSG_SB_EEEEEEEvNS4_8identityES13_S1D_vS1E_EENS_8epilogue10collective18CollectiveEpilogueINS1G_23Sm100TmaWarpSpecializedILi4ELi2ELi64ELb0ELb0EEEJSH_NS5_IJNSW_ISE_SB_EENSW_ISG_SB_EEEEESI_SJ_SI_SJ_NS1G_6fusion15FusionCallbacksIS1K_NS1O_17LinearCombinationISI_fSI_fLNS_15FloatRoundStyleE2EEESH_S1N_JEEENS4_5SM1004TMEM4LOAD26SM100_TMEM_LOAD_32dp32b64xES13_S1D_NS4_39AutoVectorizingCopyWithAssumedAlignmentILi128EEENS4_14SM90_TMA_STOREES1D_S1Z_S1Z_EEEvvEEEEvNT_6ParamsE,"ax",@progbits
	.align	128
.text._ZN7cutlass13device_kernelINS_4gemm6kernel13GemmUniversalIN4cute5tupleIJiiiiEEENS1_10collective13CollectiveMmaINS1_35MainloopSm100TmaUmmaWarpSpecializedILi6ELi2ELi2ENS5_IJNS4_1CILi1EEESB_SB_EEEEENS5_IJNSA_ILi128EEENSA_ILi256EEENSA_ILi64EEEEEENS_12float_e4m3_tENS5_IJlSB_lEEESI_SJ_NS4_8TiledMMAINS4_8MMA_AtomIJNS4_10MMA_TraitsINS4_19SM100_MMA_F8F6F4_SSEJSI_SI_fSE_SF_NS4_17integral_constantINS4_4UMMA5MajorELSQ_0EEESR_NSO_INSP_7ScaleInELSS_0EEEST_EEEEEENS4_6LayoutISC_NS5_IJNSA_ILi0EEESX_SX_EEEEENS5_IJNS4_10UnderscoreES10_S10_EEEEENS4_13SM90_TMA_LOADENS4_14ComposedLayoutINS4_7SwizzleILi2ELi4ELi3EEENS4_18smem_ptr_flag_bitsILi8EEENSW_INS5_IJNSA_ILi8EEESG_EEENS5_IJSG_SB_EEEEEEEvNS4_8identityES13_S1D_vS1E_EENS_8epilogue10collective18CollectiveEpilogueINS1G_23Sm100TmaWarpSpecializedILi4ELi2ELi64ELb0ELb0EEEJSH_NS5_IJNSW_ISE_SB_EENSW_ISG_SB_EEEEESI_SJ_SI_SJ_NS1G_6fusion15FusionCallbacksIS1K_NS1O_17LinearCombinationISI_fSI_fLNS_15FloatRoundStyleE2EEESH_S1N_JEEENS4_5SM1004TMEM4LOAD26SM100_TMEM_LOAD_32dp32b64xES13_S1D_NS4_39AutoVectorizingCopyWithAssumedAlignmentILi128EEENS4_14SM90_TMA_STOREES1D_S1Z_S1Z_EEEvvEEEEvNT_6ParamsE:
        .type           _ZN7cutlass13device_kernelINS_4gemm6kernel13GemmUniversalIN4cute5tupleIJiiiiEEENS1_10collective13CollectiveMmaINS1_35MainloopSm100TmaUmmaWarpSpecializedILi6ELi2ELi2ENS5_IJNS4_1CILi1EEESB_SB_EEEEENS5_IJNSA_ILi128EEENSA_ILi256EEENSA_ILi64EEEEEENS_12float_e4m3_tENS5_IJlSB_lEEESI_SJ_NS4_8TiledMMAINS4_8MMA_AtomIJNS4_10MMA_TraitsINS4_19SM100_MMA_F8F6F4_SSEJSI_SI_fSE_SF_NS4_17integral_constantINS4_4UMMA5MajorELSQ_0EEESR_NSO_INSP_7ScaleInELSS_0EEEST_EEEEEENS4_6LayoutISC_NS5_IJNSA_ILi0EEESX_SX_EEEEENS5_IJNS4_10UnderscoreES10_S10_EEEEENS4_13SM90_TMA_LOADENS4_14ComposedLayoutINS4_7SwizzleILi2ELi4ELi3EEENS4_18smem_ptr_flag_bitsILi8EEENSW_INS5_IJNSA_ILi8EEESG_EEENS5_IJSG_SB_EEEEEEEvNS4_8identityES13_S1D_vS1E_EENS_8epilogue10collective18CollectiveEpilogueINS1G_23Sm100TmaWarpSpecializedILi4ELi2ELi64ELb0ELb0EEEJSH_NS5_IJNSW_ISE_SB_EENSW_ISG_SB_EEEEESI_SJ_SI_SJ_NS1G_6fusion15FusionCallbacksIS1K_NS1O_17LinearCombinationISI_fSI_fLNS_15FloatRoundStyleE2EEESH_S1N_JEEENS4_5SM1004TMEM4LOAD26SM100_TMEM_LOAD_32dp32b64xES13_S1D_NS4_39AutoVectorizingCopyWithAssumedAlignmentILi128EEENS4_14SM90_TMA_STOREES1D_S1Z_S1Z_EEEvvEEEEvNT_6ParamsE,@function
        .size           _ZN7cutlass13device_kernelINS_4gemm6kernel13GemmUniversalIN4cute5tupleIJiiiiEEENS1_10collective13CollectiveMmaINS1_35MainloopSm100TmaUmmaWarpSpecializedILi6ELi2ELi2ENS5_IJNS4_1CILi1EEESB_SB_EEEEENS5_IJNSA_ILi128EEENSA_ILi256EEENSA_ILi64EEEEEENS_12float_e4m3_tENS5_IJlSB_lEEESI_SJ_NS4_8TiledMMAINS4_8MMA_AtomIJNS4_10MMA_TraitsINS4_19SM100_MMA_F8F6F4_SSEJSI_SI_fSE_SF_NS4_17integral_constantINS4_4UMMA5MajorELSQ_0EEESR_NSO_INSP_7ScaleInELSS_0EEEST_EEEEEENS4_6LayoutISC_NS5_IJNSA_ILi0EEESX_SX_EEEEENS5_IJNS4_10UnderscoreES10_S10_EEEEENS4_13SM90_TMA_LOADENS4_14ComposedLayoutINS4_7SwizzleILi2ELi4ELi3EEENS4_18smem_ptr_flag_bitsILi8EEENSW_INS5_IJNSA_ILi8EEESG_EEENS5_IJSG_SB_EEEEEEEvNS4_8identityES13_S1D_vS1E_EENS_8epilogue10collective18CollectiveEpilogueINS1G_23Sm100TmaWarpSpecializedILi4ELi2ELi64ELb0ELb0EEEJSH_NS5_IJNSW_ISE_SB_EENSW_ISG_SB_EEEEESI_SJ_SI_SJ_NS1G_6fusion15FusionCallbacksIS1K_NS1O_17LinearCombinationISI_fSI_fLNS_15FloatRoundStyleE2EEESH_S1N_JEEENS4_5SM1004TMEM4LOAD26SM100_TMEM_LOAD_32dp32b64xES13_S1D_NS4_39AutoVectorizingCopyWithAssumedAlignmentILi128EEENS4_14SM90_TMA_STOREES1D_S1Z_S1Z_EEEvvEEEEvNT_6ParamsE,(.L_x_173 - _ZN7cutlass13device_kernelINS_4gemm6kernel13GemmUniversalIN4cute5tupleIJiiiiEEENS1_10collective13CollectiveMmaINS1_35MainloopSm100TmaUmmaWarpSpecializedILi6ELi2ELi2ENS5_IJNS4_1CILi1EEESB_SB_EEEEENS5_IJNSA_ILi128EEENSA_ILi256EEENSA_ILi64EEEEEENS_12float_e4m3_tENS5_IJlSB_lEEESI_SJ_NS4_8TiledMMAINS4_8MMA_AtomIJNS4_10MMA_TraitsINS4_19SM100_MMA_F8F6F4_SSEJSI_SI_fSE_SF_NS4_17integral_constantINS4_4UMMA5MajorELSQ_0EEESR_NSO_INSP_7ScaleInELSS_0EEEST_EEEEEENS4_6LayoutISC_NS5_IJNSA_ILi0EEESX_SX_EEEEENS5_IJNS4_10UnderscoreES10_S10_EEEEENS4_13SM90_TMA_LOADENS4_14ComposedLayoutINS4_7SwizzleILi2ELi4ELi3EEENS4_18smem_ptr_flag_bitsILi8EEENSW_INS5_IJNSA_ILi8EEESG_EEENS5_IJSG_SB_EEEEEEEvNS4_8identityES13_S1D_vS1E_EENS_8epilogue10collective18CollectiveEpilogueINS1G_23Sm100TmaWarpSpecializedILi4ELi2ELi64ELb0ELb0EEEJSH_NS5_IJNSW_ISE_SB_EENSW_ISG_SB_EEEEESI_SJ_SI_SJ_NS1G_6fusion15FusionCallbacksIS1K_NS1O_17LinearCombinationISI_fSI_fLNS_15FloatRoundStyleE2EEESH_S1N_JEEENS4_5SM1004TMEM4LOAD26SM100_TMEM_LOAD_32dp32b64xES13_S1D_NS4_39AutoVectorizingCopyWithAssumedAlignmentILi128EEENS4_14SM90_TMA_STOREES1D_S1Z_S1Z_EEEvvEEEEvNT_6ParamsE)
        .other          _ZN7cutlass13device_kernelINS_4gemm6kernel13GemmUniversalIN4cute5tupleIJiiiiEEENS1_10collective13CollectiveMmaINS1_35MainloopSm100TmaUmmaWarpSpecializedILi6ELi2ELi2ENS5_IJNS4_1CILi1EEESB_SB_EEEEENS5_IJNSA_ILi128EEENSA_ILi256EEENSA_ILi64EEEEEENS_12float_e4m3_tENS5_IJlSB_lEEESI_SJ_NS4_8TiledMMAINS4_8MMA_AtomIJNS4_10MMA_TraitsINS4_19SM100_MMA_F8F6F4_SSEJSI_SI_fSE_SF_NS4_17integral_constantINS4_4UMMA5MajorELSQ_0EEESR_NSO_INSP_7ScaleInELSS_0EEEST_EEEEEENS4_6LayoutISC_NS5_IJNSA_ILi0EEESX_SX_EEEEENS5_IJNS4_10UnderscoreES10_S10_EEEEENS4_13SM90_TMA_LOADENS4_14ComposedLayoutINS4_7SwizzleILi2ELi4ELi3EEENS4_18smem_ptr_flag_bitsILi8EEENSW_INS5_IJNSA_ILi8EEESG_EEENS5_IJSG_SB_EEEEEEEvNS4_8identityES13_S1D_vS1E_EENS_8epilogue10collective18CollectiveEpilogueINS1G_23Sm100TmaWarpSpecializedILi4ELi2ELi64ELb0ELb0EEEJSH_NS5_IJNSW_ISE_SB_EENSW_ISG_SB_EEEEESI_SJ_SI_SJ_NS1G_6fusion15FusionCallbacksIS1K_NS1O_17LinearCombinationISI_fSI_fLNS_15FloatRoundStyleE2EEESH_S1N_JEEENS4_5SM1004TMEM4LOAD26SM100_TMEM_LOAD_32dp32b64xES13_S1D_NS4_39AutoVectorizingCopyWithAssumedAlignmentILi128EEENS4_14SM90_TMA_STOREES1D_S1Z_S1Z_EEEvvEEEEvNT_6ParamsE,@"STO_CUDA_ENTRY STV_DEFAULT"
_ZN7cutlass13device_kernelINS_4gemm6kernel13GemmUniversalIN4cute5tupleIJiiiiEEENS1_10collective13CollectiveMmaINS1_35MainloopSm100TmaUmmaWarpSpecializedILi6ELi2ELi2ENS5_IJNS4_1CILi1EEESB_SB_EEEEENS5_IJNSA_ILi128EEENSA_ILi256EEENSA_ILi64EEEEEENS_12float_e4m3_tENS5_IJlSB_lEEESI_SJ_NS4_8TiledMMAINS4_8MMA_AtomIJNS4_10MMA_TraitsINS4_19SM100_MMA_F8F6F4_SSEJSI_SI_fSE_SF_NS4_17integral_constantINS4_4UMMA5MajorELSQ_0EEESR_NSO_INSP_7ScaleInELSS_0EEEST_EEEEEENS4_6LayoutISC_NS5_IJNSA_ILi0EEESX_SX_EEEEENS5_IJNS4_10UnderscoreES10_S10_EEEEENS4_13SM90_TMA_LOADENS4_14ComposedLayoutINS4_7SwizzleILi2ELi4ELi3EEENS4_18smem_ptr_flag_bitsILi8EEENSW_INS5_IJNSA_ILi8EEESG_EEENS5_IJSG_SB_EEEEEEEvNS4_8identityES13_S1D_vS1E_EENS_8epilogue10collective18CollectiveEpilogueINS1G_23Sm100TmaWarpSpecializedILi4ELi2ELi64ELb0ELb0EEEJSH_NS5_IJNSW_ISE_SB_EENSW_ISG_SB_EEEEESI_SJ_SI_SJ_NS1G_6fusion15FusionCallbacksIS1K_NS1O_17LinearCombinationISI_fSI_fLNS_15FloatRoundStyleE2EEESH_S1N_JEEENS4_5SM1004TMEM4LOAD26SM100_TMEM_LOAD_32dp32b64xES13_S1D_NS4_39AutoVectorizingCopyWithAssumedAlignmentILi128EEENS4_14SM90_TMA_STOREES1D_S1Z_S1Z_EEEvvEEEEvNT_6ParamsE:
[----:B------:R-:W1:Y:S01]  /*0000*/  LDC R1, c[0x0][0x37c] ;  /* 0x0000df00ff017b82 */ /* 0x000e620000000800 */
[----:B------:R-:W2:Y:S01]  /*0010*/  S2R R185, SR_TID.X ;  /* 0x0000000000b97919 */ /* 0x000ea20000002100 */
[----:B------:R-:W3:Y:S01]  /*0020*/  LDCU.64 UR4, c[0x0][0x890] ;  /* 0x00011200ff0477ac */ /* 0x000ee20008000a00 */
[----:B------:R-:W-:Y:S02]  /*0030*/  PRMT R171, RZ, 0x7610, R171 ;  /* 0x00007610ffab7816 */ /* 0x000fe400000000ab */
[----:B------:R-:W-:Y:S01]  /*0040*/  ELECT P5, URZ, PT ;  /* 0x0000000000ff782f */ /* 0x000fe200038a0000 */
[----:B------:R-:W4:Y:S01]  /*0050*/  LDCU.64 UR46, c[0x0][0x358] ;  /* 0x00006b00ff2e77ac */ /* 0x000f220008000a00 */
[----:B---3--:R-:W-:-:S04]  /*0060*/  UISETP.NE.U32.AND UP0, UPT, UR4, URZ, UPT ;  /* 0x000000ff0400728c */ /* 0x008fc8000bf05070 */
[----:B------:R-:W-:Y:S01]  /*0070*/  UISETP.NE.AND.EX UP0, UPT, UR5, URZ, UPT, UP0 ;  /* 0x000000ff0500728c */ /* 0x000fe2000bf05300 */
[----:B--2---:R-:W-:-:S05]  /*0080*/  SHF.R.U32.HI R173, RZ, 0x5, R185 ;  /* 0x00000005ffad7819 */ /* 0x004fca00000116b9 */
[----:B------:R-:W2:Y:S02]  /*0090*/  SHFL.IDX PT, R0, R173, RZ, 0x1f ;  /* 0x00001fffad007589 */ /* 0x000ea400000e0000 */
[----:B--2---:R-:W-:Y:S01]  /*00a0*/  R2UR UR8, R0 ;  /* 0x00000000000872ca */ /* 0x004fe200000e0000 */
[----:B-1--4-:R-:W-:-:S14]  /*00b0*/  BRA.U UP0, `(.L_x_0) ;  /* 0x00000001002c7547 */ /* 0x012fdc000b800000 */
[----:B------:R-:W1:Y:S02]  /*00c0*/  LDCU.64 UR6, c[0x0][0x888] ;  /* 0x00011100ff0677ac */ /* 0x000e640008000a00 */
[----:B-1----:R-:W-:-:S04]  /*00d0*/  UISETP.NE.U32.AND UP0, UPT, UR6, URZ, UPT ;  /* 0x000000ff0600728c */ /* 0x002fc8000bf05070 */
[----:B------:R-:W-:-:S09]  /*00e0*/  UISETP.NE.AND.EX UP0, UPT, UR7, URZ, UPT, UP0 ;  /* 0x000000ff0700728c */ /* 0x000fd2000bf05300 */
[----:B------:R-:W-:Y:S05]  /*00f0*/  BRA.U !UP0, `(.L_x_1) ;  /* 0x0000000108107547 */ /* 0x000fea000b800000 */
[----:B------:R-:W1:Y:S02]  /*0100*/  LDC.64 R2, c[0x0][0x888] ;  /* 0x00022200ff027b82 */ /* 0x000e640000000a00 */
[----:B-1----:R1:W5:Y:S01]  /*0110*/  LDG.E R81, desc[UR46][R2.64] ;  /* 0x0000002e02517981 */ /* 0x002362000c1e1900 */
[----:B------:R-:W-:Y:S01]  /*0120*/  HFMA2 R171, -RZ, RZ, 0, 5.9604644775390625e-08 ;  /* 0x00000001ffab7431 */ /* 0x000fe200000001ff */
[----:B------:R-:W-:Y:S05]  /*0130*/  BRA `(.L_x_0) ;  /* 0x00000000000c7947 */ /* 0x000fea0003800000 */
.L_x_1:
[----:B------:R-:W1:Y:S01]  /*0140*/  LDCU UR6, c[0x0][0x880] ;  /* 0x00011000ff0677ac */ /* 0x000e620008000800 */
[----:B------:R-:W-:Y:S01]  /*0150*/  HFMA2 R171, -RZ, RZ, 0, 5.9604644775390625e-08 ;  /* 0x00000001ffab7431 */ /* 0x000fe200000001ff */
[----:B-1----:R-:W-:-:S07]  /*0160*/  MOV R81, UR6 ;  /* 0x0000000600517c02 */ /* 0x002fce0008000f00 */
.L_x_0:
[----:B------:R-:W2:Y:S02]  /*0170*/  LDCU.64 UR6, c[0x0][0x8b0] ;  /* 0x00011600ff0677ac */ /* 0x000ea40008000a00 */
[----:B--2---:R-:W-:-:S04]  /*0180*/  UISETP.NE.U32.AND UP0, UPT, UR6, URZ, UPT ;  /* 0x000000ff0600728c */ /* 0x004fc8000bf05070 */
[----:B------:R-:W-:-:S09]  /*0190*/  UISETP.NE.AND.EX UP0, UPT, UR7, URZ, UPT, UP0 ;  /* 0x000000ff0700728c */ /* 0x000fd2000bf05300 */
[----:B------:R-:W-:Y:S05]  /*01a0*/  BRA.U UP0, `(.L_x_2) ;  /* 0x0000000100247547 */ /* 0x000fea000b800000 */
[----:B------:R-:W2:Y:S02]  /*01b0*/  LDCU.64 UR6, c[0x0][0x8a8] ;  /* 0x00011500ff0677ac */ /* 0x000ea40008000a00 */
[----:B--2---:R-:W-:-:S04]  /*01c0*/  UISETP.NE.U32.AND UP0, UPT, UR6, URZ, UPT ;  /* 0x000000ff0600728c */ /* 0x004fc8000bf05070 */
[----:B------:R-:W-:-:S09]  /*01d0*/  UISETP.NE.AND.EX UP0, UPT, UR7, URZ, UPT, UP0 ;  /* 0x000000ff0700728c */ /* 0x000fd2000bf05300 */
[----:B------:R-:W-:Y:S05]  /*01e0*/  BRA.U !UP0, `(.L_x_3) ;  /* 0x00000001080c7547 */ /* 0x000fea000b800000 */
[----:B------:R-:W2:Y:S02]  /*01f0*/  LDC.64 R78, c[0x0][0x8a8] ;  /* 0x00022a00ff4e7b82 */ /* 0x000ea40000000a00 */
[----:B--2---:R2:W5:Y:S01]  /*0200*/  LDG.E R78, desc[UR46][R78.64] ;  /* 0x0000002e4e4e7981 */ /* 0x004562000c1e1900 */
[----:B------:R-:W-:Y:S05]  /*0210*/  BRA `(.L_x_2) ;  /* 0x0000000000087947 */ /* 0x000fea0003800000 */
.L_x_3:
[----:B------:R-:W2:Y:S02]  /*0220*/  LDCU UR6, c[0x0][0x8a0] ;  /* 0x00011400ff0677ac */ /* 0x000ea40008000800 */
[----:B--2---:R-:W-:Y:S02]  /*0230*/  MOV R78, UR6 ;  /* 0x00000006004e7c02 */ /* 0x004fe40008000f00 */
.L_x_2:
[----:B------:R-:W-:Y:S01]  /*0240*/  IMAD.U32 R0, RZ, RZ, UR8 ;  /* 0x00000008ff007e24 */ /* 0x000fe2000f8e00ff */
[----:B------:R-:W-:Y:S04]  /*0250*/  BSSY.RECONVERGENT B0, `(.L_x_4) ;  /* 0x000000c000007945 */ /* 0x000fe80003800200 */
[C---:B------:R-:W-:Y:S02]  /*0260*/  ISETP.NE.OR P1, PT, R0.reuse, 0x1, !P5 ;  /* 0x000000010000780c */ /* 0x040fe40006f25670 */
[----:B------:R-:W-:-:S11]  /*0270*/  ISETP.NE.OR P0, PT, R0, 0x3, !P5 ;  /* 0x000000030000780c */ /* 0x000fd60006f05670 */
[----:B------:R-:W-:Y:S05]  /*0280*/  @P1 BRA `(.L_x_5) ;  /* 0x0000000000201947 */ /* 0x000fea0003800000 */
[----:B------:R-:W3:Y:S02]  /*0290*/  LDCU.64 UR6, c[0x0][0x348] ;  /* 0x00006900ff0677ac */ /* 0x000ee40008000a00 */
[----:B---3--:R-:W-:Y:S02]  /*02a0*/  UIADD3 UR10, UP1, UPT, UR6, 0x80, URZ ;  /* 0x00000080060a7890 */ /* 0x008fe4000ff3e0ff */
[----:B------:R-:W-:Y:S02]  /*02b0*/  UIADD3 UR6, UP0, UPT, UR6, 0x180, URZ ;  /* 0x0000018006067890 */ /* 0x000fe4000ff1e0ff */
[----:B------:R-:W-:Y:S02]  /*02c0*/  UIADD3.X UR11, UPT, UPT, URZ, UR7, URZ, UP1, !UPT ;  /* 0x00000007ff0b7290 */ /* 0x000fe40008ffe4ff */
[----:B------:R-:W-:-:S07]  /*02d0*/  UIADD3.X UR7, UPT, UPT, URZ, UR7, URZ, UP0, !UPT ;  /* 0x00000007ff077290 */ /* 0x000fce00087fe4ff */
[----:B------:R3:W-:Y:S02]  /*02e0*/  UTMACCTL.PF [UR10] ;  /* 0x000000000a0079b9 */ /* 0x0007e40008040000 */
[----:B------:R3:W-:Y:S02]  /*02f0*/  UTMACCTL.PF [UR6] ;  /* 0x00000000060079b9 */ /* 0x0007e40008040000 */
[----:B---3--:R-:W-:Y:S01]  /*0300*/  NOP ;  /* 0x0000000000007918 */ /* 0x008fe20000000000 */
.L_x_5:
[----:B------:R-:W-:Y:S05]  /*0310*/  BSYNC.RECONVERGENT B0 ;  /* 0x0000000000007941 */ /* 0x000fea0003800200 */
.L_x_4:
[----:B------:R-:W-:Y:S04]  /*0320*/  BSSY.RECONVERGENT B0, `(.L_x_6) ;  /* 0x000000a000007945 */ /* 0x000fe80003800200 */
        /* <DEDUP_REMOVED lines=9> */
.L_x_7:
[----:B------:R-:W-:Y:S05]  /*03c0*/  BSYNC.RECONVERGENT B0 ;  /* 0x0000000000007941 */ /* 0x000fea0003800200 */
.L_x_6:
[----:B------:R-:W3:Y:S01]  /*03d0*/  LDCU.64 UR6, c[0x0][0x888] ;  /* 0x00011100ff0677ac */ /* 0x000ee20008000a00 */
[----:B------:R-:W-:Y:S02]  /*03e0*/  UISETP.EQ.U32.AND UP1, UPT, UR4, URZ, UPT ;  /* 0x000000ff0400728c */ /* 0x000fe4000bf22070 */
[----:B------:R-:W-:Y:S02]  /*03f0*/  UPLOP3.LUT UP2, UPT, UPT, UPT, UPT, 0x80, 0x8 ;  /* 0x000000000008789c */ /* 0x000fe40003f4f070 */
[----:B---3--:R-:W-:-:S04]  /*0400*/  UISETP.NE.U32.AND UP0, UPT, UR6, URZ, UPT ;  /* 0x000000ff0600728c */ /* 0x008fc8000bf05070 */
[----:B------:R-:W-:-:S04]  /*0410*/  UISETP.NE.AND.EX UP0, UPT, UR7, URZ, UPT, UP0 ;  /* 0x000000ff0700728c */ /* 0x000fc8000bf05300 */
[----:B------:R-:W-:-:S04]  /*0420*/  UISETP.EQ.OR.EX UP3, UPT, UR5, URZ, !UP0, UP1 ;  /* 0x000000ff0500728c */ /* 0x000fc8000c762710 */
[----:B------:R-:W-:-:S05]  /*0430*/  UP2UR UR50, UPR, URZ, 0x8 ;  /* 0x00000008ff327883 */ /* 0x000fca0008000000 */
[----:B------:R-:W-:Y:S07]  /*0440*/  BRA.U !UP3, `(.L_x_8) ;  /* 0x000000010b207547 */ /* 0x000fee000b800000 */
[----:B------:R-:W-:Y:S01]  /*0450*/  UISETP.NE.U32.AND UP2, UPT, UR4, URZ, UPT ;  /* 0x000000ff0400728c */ /* 0x000fe2000bf45070 */
[----:B-----5:R-:W-:Y:S01]  /*0460*/  FSETP.NEU.AND P0, PT, R81, RZ, PT ;  /* 0x000000ff5100720b */ /* 0x020fe20003f0d000 */
[----:B------:R-:W-:Y:S02]  /*0470*/  USEL UR4, URZ, 0xffffffff, UP0 ;  /* 0xffffffffff047887 */ /* 0x000fe40008000000 */
[----:B------:R-:W-:-:S10]  /*0480*/  UISETP.NE.AND.EX UP2, UPT, UR5, URZ, UPT, UP2 ;  /* 0x000000ff0500728c */ /* 0x000fd4000bf45320 */
[----:B------:R-:W-:Y:S01]  /*0490*/  VOTEU.ANY UP1, P0 ;  /* 0x0000000000ff7886 */ /* 0x000fe20000020100 */
[----:B------:R-:W-:-:S04]  /*04a0*/  @!UP2 USEL UR4, URZ, 0xffffffff, UP1 ;  /* 0xffffffffff04a887 */ /* 0x000fc80008800000 */
[----:B------:R-:W-:-:S04]  /*04b0*/  ULOP3.LUT UR4, UR4, 0x1, URZ, 0xc0, !UPT ;  /* 0x0000000104047892 */ /* 0x000fc8000f8ec0ff */
[----:B------:R-:W-:-:S11]  /*04c0*/  UISETP.NE.U32.AND UP2, UPT, UR4, 0x1, UPT ;  /* 0x000000010400788c */ /* 0x000fd6000bf45070 */
.L_x_8:
[----:B-1----:R-:W1:Y:S01]  /*04d0*/  SHFL.IDX PT, R2, R173, RZ, 0x1f ;  /* 0x00001fffad027589 */ /* 0x002e6200000e0000 */
[----:B------:R-:W-:-:S04]  /*04e0*/  UISETP.NE.AND UP1, UPT, UR8, 0x2, UPT ;  /* 0x000000020800788c */ /* 0x000fc8000bf25270 */
[----:B------:R-:W-:Y:S01]  /*04f0*/  USEL UR6, URZ, 0x1, UP1 ;  /* 0x00000001ff067887 */ /* 0x000fe20008800000 */
[----:B-1----:R-:W-:-:S13]  /*0500*/  ISETP.NE.AND P0, PT, R2, RZ, PT ;  /* 0x000000ff0200720c */ /* 0x002fda0003f05270 */
[----:B------:R-:W-:Y:S05]  /*0510*/  @P0 BRA `(.L_x_9) ;  /* 0x0000000000580947 */ /* 0x000fea0003800000 */
[----:B------:R-:W1:Y:S01]  /*0520*/  S2UR UR5, SR_CgaCtaId ;  /* 0x00000000000579c3 */ /* 0x000e620000008800 */
[----:B------:R-:W-:Y:S01]  /*0530*/  UMOV UR7, 0x400 ;  /* 0x0000040000077882 */ /* 0x000fe20000000000 */
[----:B------:R-:W-:Y:S01]  /*0540*/  UMOV UR4, 0x1 ;  /* 0x0000000100047882 */ /* 0x000fe20000000000 */
[----:B------:R-:W-:Y:S01]  /*0550*/  ELECT P0, URZ, PT ;  /* 0x0000000000ff782f */ /* 0x000fe20003800000 */
[----:B------:R-:W-:-:S04]  /*0560*/  UIADD3 UR10, UPT, UPT, -UR4, 0x100000, URZ ;  /* 0x00100000040a7890 */ /* 0x000fc8000fffe1ff */
[----:B------:R-:W-:Y:S02]  /*0570*/  USHF.L.U32 UR11, UR10, 0xb, URZ ;  /* 0x0000000b0a0b7899 */ /* 0x000fe400080006ff */
[----:B------:R-:W-:Y:S02]  /*0580*/  USHF.L.U32 UR10, UR10, 0x1, URZ ;  /* 0x000000010a0a7899 */ /* 0x000fe400080006ff */
[----:B-1----:R-:W-:Y:S01]  /*0590*/  ULEA UR5, UR5, UR7, 0x18 ;  /* 0x0000000705057291 */ /* 0x002fe2000f8ec0ff */
[----:B------:R-:W1:Y:S11]  /*05a0*/  FENCE.VIEW.ASYNC.S ;  /* 0x00000000000073c6 */ /* 0x000e760000000000 */
[----:B-1----:R1:W3:Y:S01]  /*05b0*/  SYNCS.EXCH.64 URZ, [UR5], UR10 ;  /* 0x0000000a05ff75b2 */ /* 0x0022e20008000100 */
[----:B------:R1:W4:Y:S01]  /*05c0*/  SYNCS.EXCH.64 URZ, [UR5+0x30], UR10 ;  /* 0x0000300a05ff75b2 */ /* 0x0003220008000100 */
[----:B------:R1:W1:Y:S01]  /*05d0*/  SYNCS.EXCH.64 URZ, [UR5+0x8], UR10 ;  /* 0x0000080a05ff75b2 */ /* 0x0002620008000100 */
        /* <DEDUP_REMOVED lines=9> */
[----:B------:R-:W-:Y:S01]  /*0670*/  NOP ;  /* 0x0000000000007918 */ /* 0x000fe20000000000 */
.L_x_9:
[----:B------:R-:W2:Y:S01]  /*0680*/  SHFL.IDX PT, R2, R173, RZ, 0x1f ;  /* 0x00001fffad027589 */ /* 0x000ea200000e0000 */
[----:B------:R-:W-:Y:S01]  /*0690*/  NOP ;  /* 0x0000000000007918 */ /* 0x000fe20000000000 */
[----:B--2---:R-:W-:-:S13]  /*06a0*/  ISETP.NE.AND P0, PT, R2, 0x1, PT ;  /* 0x000000010200780c */ /* 0x004fda0003f05270 */
[----:B------:R-:W-:Y:S05]  /*06b0*/  @P0 BRA `(.L_x_10) ;  /* 0x0000000000580947 */ /* 0x000fea0003800000 */
[----:B------:R-:W2:Y:S01]  /*06c0*/  S2UR UR7, SR_CgaCtaId ;  /* 0x00000000000779c3 */ /* 0x000ea20000008800 */
[----:B------:R-:W-:Y:S01]  /*06d0*/  UMOV UR9, 0x400 ;  /* 0x0000040000097882 */ /* 0x000fe20000000000 */
[----:B-1----:R-:W-:Y:S01]  /*06e0*/  UMOV UR5, 0x20 ;  /* 0x0000002000057882 */ /* 0x002fe20000000000 */
[----:B------:R-:W-:Y:S01]  /*06f0*/  UMOV UR4, 0x80 ;  /* 0x0000008000047882 */ /* 0x000fe20000000000 */
[----:B------:R-:W-:-:S04]  /*0700*/  UIADD3 UR10, UPT, UPT, -UR5, 0x100000, URZ ;  /* 0x00100000050a7890 */ /* 0x000fc8000fffe1ff */
[----:B------:R-:W-:Y:S02]  /*0710*/  USHF.L.U32 UR11, UR10, 0xb, URZ ;  /* 0x0000000b0a0b7899 */ /* 0x000fe400080006ff */
[----:B------:R-:W-:Y:S02]  /*0720*/  USHF.L.U32 UR10, UR10, 0x1, URZ ;  /* 0x000000010a0a7899 */ /* 0x000fe400080006ff */
[----:B------:R-:W-:-:S04]  /*0730*/  UIADD3 UR4, UPT, UPT, -UR4, 0x100000, URZ ;  /* 0x0010000004047890 */ /* 0x000fc8000fffe1ff */
[----:B------:R-:W-:Y:S02]  /*0740*/  USHF.L.U32 UR5, UR4, 0xb, URZ ;  /* 0x0000000b04057899 */ /* 0x000fe400080006ff */
[----:B------:R-:W-:Y:S01]  /*0750*/  USHF.L.U32 UR4, UR4, 0x1, URZ ;  /* 0x0000000104047899 */ /* 0x000fe200080006ff */
[----:B------:R-:W-:Y:S01]  /*0760*/  ELECT P0, URZ, PT ;  /* 0x0000000000ff782f */ /* 0x000fe20003800000 */
[----:B--2---:R-:W-:Y:S01]  /*0770*/  ULEA UR7, UR7, UR9, 0x18 ;  /* 0x0000000907077291 */ /* 0x004fe2000f8ec0ff */
[----:B------:R-:W1:Y:S11]  /*0780*/  FENCE.VIEW.ASYNC.S ;  /* 0x00000000000073c6 */ /* 0x000e760000000000 */
[----:B-1----:R2:W1:Y:S01]  /*0790*/  SYNCS.EXCH.64 URZ, [UR7+0x60], UR10 ;  /* 0x0000600a07ff75b2 */ /* 0x0024620008000100 */
[----:B------:R2:W1:Y:S01]  /*07a0*/  SYNCS.EXCH.64 URZ, [UR7+0x80], UR4 ;  /* 0x0000800407ff75b2 */ /* 0x0004620008000100 */
[----:B------:R2:W1:Y:S01]  /*07b0*/  SYNCS.EXCH.64 URZ, [UR7+0x68], UR10 ;  /* 0x0000680a07ff75b2 */ /* 0x0004620008000100 */
[----:B------:R2:W1:Y:S01]  /*07c0*/  SYNCS.EXCH.64 URZ, [UR7+0x88], UR4 ;  /* 0x0000880407ff75b2 */ /* 0x0004620008000100 */
[----:B------:R2:W1:Y:S01]  /*07d0*/  SYNCS.EXCH.64 URZ, [UR7+0x70], UR10 ;  /* 0x0000700a07ff75b2 */ /* 0x0004620008000100 */
[----:B------:R2:W1:Y:S01]  /*07e0*/  SYNCS.EXCH.64 URZ, [UR7+0x90], UR4 ;  /* 0x0000900407ff75b2 */ /* 0x0004620008000100 */
[----:B------:R2:W1:Y:S01]  /*07f0*/  SYNCS.EXCH.64 URZ, [UR7+0x78], UR10 ;  /* 0x0000780a07ff75b2 */ /* 0x0004620008000100 */
[----:B------:R2:W1:Y:S02]  /*0800*/  SYNCS.EXCH.64 URZ, [UR7+0x98], UR4 ;  /* 0x0000980407ff75b2 */ /* 0x0004640008000100 */
[----:B--2---:R-:W-:Y:S01]  /*0810*/  NOP ;  /* 0x0000000000007918 */ /* 0x004fe20000000000 */
.L_x_10:
[----:B------:R-:W2:Y:S01]  /*0820*/  SHFL.IDX PT, R2, R173, RZ, 0x1f ;  /* 0x00001fffad027589 */ /* 0x000ea200000e0000 */
[----:B------:R-:W-:Y:S01]  /*0830*/  NOP ;  /* 0x0000000000007918 */ /* 0x000fe20000000000 */
[----:B--2---:R-:W-:-:S13]  /*0840*/  ISETP.NE.AND P0, PT, R2, 0x3, PT ;  /* 0x000000030200780c */ /* 0x004fda0003f05270 */
[----:B------:R-:W-:Y:S05]  /*0850*/  @P0 BRA `(.L_x_11) ;  /* 0x0000000000300947 */ /* 0x000fea0003800000 */
[----:B-1----:R-:W1:Y:S01]  /*0860*/  S2UR UR5, SR_CgaCtaId ;  /* 0x00000000000579c3 */ /* 0x002e620000008800 */
        /* <DEDUP_REMOVED lines=8> */
[----:B-1----:R2:W1:Y:S01]  /*08f0*/  SYNCS.EXCH.64 URZ, [UR5+0xa0], UR10 ;  /* 0x0000a00a05ff75b2 */ /* 0x0024620008000100 */
[----:B------:R2:W1:Y:S02]  /*0900*/  SYNCS.EXCH.64 URZ, [UR5+0xa8], UR10 ;  /* 0x0000a80a05ff75b2 */ /* 0x0004640008000100 */
[----:B--2---:R-:W-:Y:S01]  /*0910*/  NOP ;  /* 0x0000000000007918 */ /* 0x004fe20000000000 */
.L_x_11:
[----:B------:R-:W2:Y:S01]  /*0920*/  SHFL.IDX PT, R2, R173, RZ, 0x1f ;  /* 0x00001fffad027589 */ /* 0x000ea200000e0000 */
[----:B------:R-:W-:Y:S01]  /*0930*/  NOP ;  /* 0x0000000000007918 */ /* 0x000fe20000000000 */
[----:B--2---:R-:W-:-:S13]  /*0940*/  ISETP.NE.AND P0, PT, R2, 0x4, PT ;  /* 0x000000040200780c */ /* 0x004fda0003f05270 */
[----:B------:R-:W-:Y:S05]  /*0950*/  @P0 BRA `(.L_x_12) ;  /* 0x00000000004c0947 */ /* 0x000fea0003800000 */
[----:B-1----:R-:W1:Y:S01]  /*0960*/  S2UR UR5, SR_CgaCtaId ;  /* 0x00000000000579c3 */ /* 0x002e620000008800 */
[----:B------:R-:W-:Y:S01]  /*0970*/  UMOV UR9, 0x100 ;  /* 0x0000010000097882 */ /* 0x000fe20000000000 */
[----:B------:R-:W-:Y:S01]  /*0980*/  UMOV UR7, 0x400 ;  /* 0x0000040000077882 */ /* 0x000fe20000000000 */
[----:B------:R-:W-:Y:S01]  /*0990*/  USEL UR9, UR9, 0xe0, UP2 ;  /* 0x000000e009097887 */ /* 0x000fe20009000000 */
[----:B------:R-:W-:Y:S01]  /*09a0*/  UMOV UR4, 0x1 ;  /* 0x0000000100047882 */ /* 0x000fe20000000000 */
[----:B------:R-:W-:Y:S01]  /*09b0*/  ELECT P0, URZ, PT ;  /* 0x0000000000ff782f */ /* 0x000fe20003800000 */
[----:B------:R-:W-:-:S04]  /*09c0*/  UIADD3 UR10, UPT, UPT, -UR4, 0x100000, URZ ;  /* 0x00100000040a7890 */ /* 0x000fc8000fffe1ff */
[----:B------:R-:W-:Y:S02]  /*09d0*/  USHF.L.U32 UR11, UR10, 0xb, URZ ;  /* 0x0000000b0a0b7899 */ /* 0x000fe400080006ff */
[----:B------:R-:W-:Y:S02]  /*09e0*/  USHF.L.U32 UR10, UR10, 0x1, URZ ;  /* 0x000000010a0a7899 */ /* 0x000fe400080006ff */
[----:B------:R-:W-:-:S04]  /*09f0*/  UIADD3 UR12, UPT, UPT, -UR9, 0x100000, URZ ;  /* 0x00100000090c7890 */ /* 0x000fc8000fffe1ff */
[----:B------:R-:W-:Y:S02]  /*0a00*/  USHF.L.U32 UR13, UR12, 0xb, URZ ;  /* 0x0000000b0c0d7899 */ /* 0x000fe400080006ff */
[----:B------:R-:W-:Y:S02]  /*0a10*/  USHF.L.U32 UR12, UR12, 0x1, URZ ;  /* 0x000000010c0c7899 */ /* 0x000fe400080006ff */
[----:B-1----:R-:W-:Y:S01]  /*0a20*/  ULEA UR5, UR5, UR7, 0x18 ;  /* 0x0000000705057291 */ /* 0x002fe2000f8ec0ff */
[----:B------:R-:W1:Y:S11]  /*0a30*/  FENCE.VIEW.ASYNC.S ;  /* 0x00000000000073c6 */ /* 0x000e760000000000 */
[----:B-1----:R2:W1:Y:S01]  /*0a40*/  SYNCS.EXCH.64 URZ, [UR5+0xb0], UR10 ;  /* 0x0000b00a05ff75b2 */ /* 0x0024620008000100 */
[----:B------:R2:W1:Y:S01]  /*0a50*/  SYNCS.EXCH.64 URZ, [UR5+0xc0], UR12 ;  /* 0x0000c00c05ff75b2 */ /* 0x0004620008000100 */
[----:B------:R2:W1:Y:S01]  /*0a60*/  SYNCS.EXCH.64 URZ, [UR5+0xb8], UR10 ;  /* 0x0000b80a05ff75b2 */ /* 0x0004620008000100 */
[----:B------:R2:W1:Y:S02]  /*0a70*/  SYNCS.EXCH.64 URZ, [UR5+0xc8], UR12 ;  /* 0x0000c80c05ff75b2 */ /* 0x0004640008000100 */
[----:B--2---:R-:W-:Y:S01]  /*0a80*/  NOP ;  /* 0x0000000000007918 */ /* 0x004fe20000000000 */
.L_x_12:
        /* <DEDUP_REMOVED lines=20> */
[----:B------:R2:W1:Y:S02]  /*0bd0*/  SYNCS.EXCH.64 URZ, [UR7+0xe8], UR4 ;  /* 0x0000e80407ff75b2 */ /* 0x0004640008000100 */
[----:B--2---:R-:W-:Y:S01]  /*0be0*/  NOP ;  /* 0x0000000000007918 */ /* 0x004fe20000000000 */
.L_x_13:
        /* <DEDUP_REMOVED lines=18> */
.L_x_14:
[----:B-1----:R-:W1:Y:S01]  /*0d10*/  S2UR UR5, SR_CTAID.X ;  /* 0x00000000000579c3 */ /* 0x002e620000002500 */
[----:B------:R-:W-:-:S05]  /*0d20*/  CS2R.32 R170, SR_CgaSize ;  /* 0x0000000000aa7805 */ /* 0x000fca0000008a00 */
[----:B------:R-:W-:-:S05]  /*0d30*/  IMAD R170, R170, -0xa0, RZ ;  /* 0xffffff60aaaa7824 */ /* 0x000fca00078e02ff */
[----:B------:R-:W-:-:S14]  /*0d40*/  R2UR UR9, R170 ;  /* 0x00000000aa0972ca */ /* 0x000fdc00000e0000 */
[----:B------:R-:W2:Y:S01]  /*0d50*/  LDCU UR9, c[0x0][UR9+0x2b0] ;  /* 0x00005600090977ac */ /* 0x000ea20008000800 */
[----:B------:R-:W-:Y:S01]  /*0d60*/  NOP ;  /* 0x0000000000007918 */ /* 0x000fe20000000000 */
[----:B------:R-:W-:-:S05]  /*0d70*/  CS2R.32 R170, SR_CgaSize ;  /* 0x0000000000aa7805 */ /* 0x000fca0000008a00 */
[----:B------:R-:W-:-:S05]  /*0d80*/  IMAD R170, R170, -0xa0, RZ ;  /* 0xffffff60aaaa7824 */ /* 0x000fca00078e02ff */
[----:B------:R-:W-:-:S14]  /*0d90*/  R2UR UR7, R170 ;  /* 0x00000000aa0772ca */ /* 0x000fdc00000e0000 */
[----:B------:R-:W3:Y:S01]  /*0da0*/  LDCU UR7, c[0x0][UR7+0x2b4] ;  /* 0x00005680070777ac */ /* 0x000ee20008000800 */
[----:B------:R-:W4:Y:S08]  /*0db0*/  S2UR UR4, SR_CTAID.Y ;  /* 0x00000000000479c3 */ /* 0x000f300000002600 */
[----:B------:R-:W3:Y:S01]  /*0dc0*/  LDC R9, c[0x0][0xb24] ;  /* 0x0002c900ff097b82 */ /* 0x000ee20000000800 */
[----:B-1----:R-:W-:-:S02]  /*0dd0*/  I2FP.F32.U32 R5, UR5 ;  /* 0x0000000500057c45 */ /* 0x002fc40008201000 */
[----:B------:R-:W-:-:S05]  /*0de0*/  CS2R.32 R3, SR_CgaSize ;  /* 0x0000000000037805 */ /* 0x000fca0000008a00 */
[----:B------:R-:W-:-:S06]  /*0df0*/  IMAD R3, R3, -0xa0, RZ ;  /* 0xffffff6003037824 */ /* 0x000fcc00078e02ff */
[----:B------:R-:W1:Y:S01]  /*0e00*/  LDC R3, c[0x0][R3+0x2a0] ;  /* 0x0000a80003037b82 */ /* 0x000e620000000800 */
[----:B------:R-:W-:Y:S01]  /*0e10*/  MOV R21, UR5 ;  /* 0x0000000500157c02 */ /* 0x000fe20008000f00 */
[----:B--2---:R-:W-:Y:S01]  /*0e20*/  FMUL R5, R5, UR9 ;  /* 0x0000000905057c20 */ /* 0x004fe20008400000 */
[----:B----4-:R-:W-:Y:S02]  /*0e30*/  I2FP.F32.U32 R4, UR4 ;  /* 0x0000000400047c45 */ /* 0x010fe40008201000 */
[----:B------:R-:W-:-:S05]  /*0e40*/  CS2R.32 R2, SR_CgaSize ;  /* 0x0000000000027805 */ /* 0x000fca0000008a00 */
[----:B------:R-:W-:-:S06]  /*0e50*/  IMAD R2, R2, -0xa0, RZ ;  /* 0xffffff6002027824 */ /* 0x000fcc00078e02ff */
[----:B------:R-:W2:Y:S01]  /*0e60*/  LDC R2, c[0x0][R2+0x2a4] ;  /* 0x0000a90002027b82 */ /* 0x000ea20000000800 */
[----:B------:R-:W4:Y:S01]  /*0e70*/  F2I.U32.TRUNC.NTZ R170, R5 ;  /* 0x0000000500aa7305 */ /* 0x000f22000020f000 */
[----:B------:R-:W-:Y:S01]  /*0e80*/  MOV R20, UR4 ;  /* 0x0000000400147c02 */ /* 0x000fe20008000f00 */
[----:B---3--:R-:W-:-:S05]  /*0e90*/  FMUL R4, R4, UR7 ;  /* 0x0000000704047c20 */ /* 0x008fca0008400000 */
[----:B------:R-:W-:Y:S01]  /*0ea0*/  BAR.SYNC.DEFER_BLOCKING 0x0 ;  /* 0x0000000000007b1d */ /* 0x000fe20000010000 */
[----:B------:R-:W-:-:S05]  /*0eb0*/  ISETP.GE.AND P0, PT, R9, 0x1, PT ;  /* 0x000000010900780c */ /* 0x000fca0003f06270 */
[----:B------:R-:W3:Y:S02]  /*0ec0*/  F2I.U32.TRUNC.NTZ R147, R4 ;  /* 0x0000000400937305 */ /* 0x000ee4000020f000 */
[----:B------:R-:W2:Y:S01]  /*0ed0*/  S2UR UR36, SR_CTAID.Z ;  /* 0x00000000002479c3 */ /* 0x000ea20000002700 */
[----:B----4-:R-:W-:-:S05]  /*0ee0*/  IADD3 R170, PT, PT, -R170, RZ, RZ ;  /* 0x000000ffaaaa7210 */ /* 0x010fca0007ffe1ff */
[----:B-1----:R-:W-:Y:S01]  /*0ef0*/  IMAD R170, R3, R170, UR5 ;  /* 0x0000000503aa7e24 */ /* 0x002fe2000f8e02aa */
[----:B---3--:R-:W-:-:S05]  /*0f00*/  IADD3 R147, PT, PT, -R147, RZ, RZ ;  /* 0x000000ff93937210 */ /* 0x008fca0007ffe1ff */
[----:B--2---:R-:W-:Y:S01]  /*0f10*/  IMAD R147, R2, R147, UR4 ;  /* 0x0000000402937e24 */ /* 0x004fe2000f8e0293 */
[----:B------:R-:W-:Y:S06]  /*0f20*/  @!P0 BRA `(.L_x_15) ;  /* 0x0000000000b88947 */ /* 0x000fec0003800000 */
[----:B------:R-:W1:Y:S01]  /*0f30*/  LDC.64 R4, c[0x0][0xb18] ;  /* 0x0002c600ff047b82 */ /* 0x000e620000000a00 */
[----:B------:R-:W-:-:S07]  /*0f40*/  ISETP.NE.AND P0, PT, R9, 0x1, PT ;  /* 0x000000010900780c */ /* 0x000fce0003f05270 */
[----:B------:R-:W2:Y:S08]  /*0f50*/  LDC R10, c[0x0][0xb0c] ;  /* 0x0002c300ff0a7b82 */ /* 0x000eb00000000800 */
[----:B------:R-:W3:Y:S08]  /*0f60*/  LDC R11, c[0x0][0x370] ;  /* 0x0000dc00ff0b7b82 */ /* 0x000ef00000000800 */
[----:B------:R-:W4:Y:S01]  /*0f70*/  LDC R12, c[0x0][0x374] ;  /* 0x0000dd00ff0c7b82 */ /* 0x000f220000000800 */
[----:B-1----:R-:W-:-:S07]  /*0f80*/  ISETP.NE.AND P1, PT, R4, 0x1, PT ;  /* 0x000000010400780c */ /* 0x002fce0003f25270 */
[----:B------:R-:W3:Y:S01]  /*0f90*/  LDC.64 R6, c[0x0][0xb10] ;  /* 0x0002c400ff067b82 */ /* 0x000ee20000000a00 */
[----:B--2---:R-:W-:-:S07]  /*0fa0*/  ISETP.NE.AND P2, PT, R10, 0x1, PT ;  /* 0x000000010a00780c */ /* 0x004fce0003f45270 */
[----:B------:R-:W1:Y:S08]  /*0fb0*/  LDC R8, c[0x0][0xb20] ;  /* 0x0002c800ff087b82 */ /* 0x000e700000000800 */
[----:B------:R-:W2:Y:S01]  /*0fc0*/  LDC.64 R2, c[0x0][0xb28] ;  /* 0x0002ca00ff027b82 */ /* 0x000ea20000000a00 */
[----:B----4-:R-:W-:-:S04]  /*0fd0*/  IMAD.HI.U32 R13, R12, R5, RZ ;  /* 0x000000050c0d7227 */ /* 0x010fc800078e00ff */
[----:B------:R-:W-:-:S04]  /*0fe0*/  IMAD.HI.U32 R5, R20, R5, RZ ;  /* 0x0000000514057227 */ /* 0x000fc800078e00ff */
[----:B---3--:R-:W-:-:S04]  /*0ff0*/  IMAD.HI.U32 R14, R11, R6, RZ ;  /* 0x000000060b0e7227 */ /* 0x008fc800078e00ff */
[C---:B------:R-:W-:Y:S01]  /*1000*/  IMAD.HI.U32 R16, R21.reuse, R6, RZ ;  /* 0x0000000615107227 */ /* 0x040fe200078e00ff */
[-C--:B------:R-:W-:Y:S02]  /*1010*/  @P2 SHF.R.U32.HI R11, RZ, R7.reuse, R14 ;  /* 0x00000007ff0b2219 */ /* 0x080fe4000001160e */
[-C--:B-1----:R-:W-:Y:S02]  /*1020*/  @P1 SHF.R.U32.HI R12, RZ, R8.reuse, R13 ;  /* 0x00000008ff0c1219 */ /* 0x082fe4000001160d */
[----:B------:R-:W-:Y:S02]  /*1030*/  SHF.R.U32.HI R5, RZ, R8, R5 ;  /* 0x00000008ff057219 */ /* 0x000fe40000011605 */
[----:B------:R-:W-:Y:S02]  /*1040*/  SHF.R.U32.HI R16, RZ, R7, R16 ;  /* 0x00000007ff107219 */ /* 0x000fe40000011610 */
[----:B------:R-:W-:Y:S01]  /*1050*/  SEL R5, R20, R5, !P1 ;  /* 0x0000000514057207 */ /* 0x000fe20004800000 */
[----:B--2---:R-:W-:Y:S01]  /*1060*/  IMAD.HI.U32 R14, R12, R2, RZ ;  /* 0x000000020c0e7227 */ /* 0x004fe200078e00ff */
[----:B------:R-:W-:-:S02]  /*1070*/  SEL R7, R21, R16, !P2 ;  /* 0x0000001015077207 */ /* 0x000fc40005000000 */
[----:B------:R-:W-:Y:S01]  /*1080*/  IADD3 R13, PT, PT, -R5, RZ, RZ ;  /* 0x000000ff050d7210 */ /* 0x000fe20007ffe1ff */
[----:B------:R-:W-:Y:S01]  /*1090*/  IMAD.HI.U32 R6, R11, R2, RZ ;  /* 0x000000020b067227 */ /* 0x000fe200078e00ff */
[----:B------:R-:W-:-:S03]  /*10a0*/  @P0 SHF.R.U32.HI R12, RZ, R3, R14 ;  /* 0x00000003ff0c0219 */ /* 0x000fc6000001160e */
[----:B------:R-:W-:Y:S01]  /*10b0*/  IMAD R13, R4, R13, R20 ;  /* 0x0000000d040d7224 */ /* 0x000fe200078e0214 */
[----:B------:R-:W-:Y:S01]  /*10c0*/  @P0 SHF.R.U32.HI R11, RZ, R3, R6 ;  /* 0x00000003ff0b0219 */ /* 0x000fe20000011606 */
[----:B------:R-:W-:-:S04]  /*10d0*/  IMAD R12, R12, R9, RZ ;  /* 0x000000090c0c7224 */ /* 0x000fc800078e02ff */
[----:B------:R-:W-:Y:S01]  /*10e0*/  IMAD R6, R11, R9, RZ ;  /* 0x000000090b067224 */ /* 0x000fe200078e02ff */
[----:B------:R-:W-:-:S04]  /*10f0*/  ISETP.GE.AND P1, PT, R5, R12, PT ;  /* 0x0000000c0500720c */ /* 0x000fc80003f26270 */
[----:B------:R-:W-:Y:S01]  /*1100*/  ISETP.GE.OR P1, PT, R7, R6, P1 ;  /* 0x000000060700720c */ /* 0x000fe20000f26670 */
[----:B------:R-:W-:-:S05]  /*1110*/  IMAD.HI.U32 R6, R5, R2, RZ ;  /* 0x0000000205067227 */ /* 0x000fca00078e00ff */
[----:B------:R-:W-:-:S04]  /*1120*/  SHF.R.U32.HI R6, RZ, R3, R6 ;  /* 0x00000003ff067219 */ /* 0x000fc80000011606 */
[----:B------:R-:W-:-:S03]  /*1130*/  SEL R6, R5, R6, !P0 ;  /* 0x0000000605067207 */ /* 0x000fc60004000000 */
[----:B------:R-:W-:Y:S01]  /*1140*/  @!P1 IMAD.HI.U32 R8, R7, R2, RZ ;  /* 0x0000000207089227 */ /* 0x000fe200078e00ff */
[----:B------:R-:W-:-:S04]  /*1150*/  IADD3 R2, PT, PT, -R6, RZ, RZ ;  /* 0x000000ff06027210 */ /* 0x000fc80007ffe1ff */
[----:B------:R-:W-:Y:S01]  /*1160*/  @!P1 SHF.R.U32.HI R8, RZ, R3, R8 ;  /* 0x00000003ff089219 */ /* 0x000fe20000011608 */
[----:B------:R-:W-:-:S03]  /*1170*/  IMAD R2, R9, R2, R5 ;  /* 0x0000000209027224 */ /* 0x000fc600078e0205 */
[----:B------:R-:W-:-:S05]  /*1180*/  @!P1 SEL R3, R7, R8, !P0 ;  /* 0x0000000807039207 */ /* 0x000fca0004000000 */
[--C-:B------:R-:W-:Y:S02]  /*1190*/  @!P1 IMAD.IADD R6, R6, 0x1, -R3.reuse ;  /* 0x0000000106069824 */ /* 0x100fe400078e0a03 */
[----:B------:R-:W-:Y:S01]  /*11a0*/  @!P1 IMAD R3, R2, R11, R3 ;  /* 0x0000000b02039224 */ /* 0x000fe200078e0203 */
[----:B------:R-:W-:Y:S01]  /*11b0*/  IADD3 R2, PT, PT, -R7, RZ, RZ ;  /* 0x000000ff07027210 */ /* 0x000fe20007ffe1ff */
[----:B------:R-:W-:Y:S02]  /*11c0*/  @!P1 IMAD R5, R6, R9, R7 ;  /* 0x0000000906059224 */ /* 0x000fe400078e0207 */
[----:B------:R-:W-:Y:S02]  /*11d0*/  @!P1 IMAD.MOV.U32 R7, RZ, RZ, R3 ;  /* 0x000000ffff079224 */ /* 0x000fe400078e0003 */
[----:B------:R-:W-:Y:S02]  /*11e0*/  IMAD R2, R10, R2, R21 ;  /* 0x000000020a027224 */ /* 0x000fe400078e0215 */
[----:B------:R-:W-:-:S02]  /*11f0*/  IMAD R20, R5, R4, R13 ;  /* 0x0000000405147224 */ /* 0x000fc400078e020d */
[----:B------:R-:W-:Y:S02]  /*1200*/  IMAD R21, R7, R10, R2 ;  /* 0x0000000a07157224 */ /* 0x000fe400078e0202 */
.L_x_15:
[----:B------:R-:W1:Y:S01]  /*1210*/  LDCU UR4, c[0x0][0xb30] ;  /* 0x00016600ff0477ac */ /* 0x000e620008000800 */
[----:B------:R-:W2:Y:S08]  /*1220*/  S2UR UR37, SR_CgaCtaId ;  /* 0x00000000002579c3 */ /* 0x000eb00000008800 */
[----:B------:R-:W3:Y:S01]  /*1230*/  LDC R72, c[0x0][0xb24] ;  /* 0x0002c900ff487b82 */ /* 0x000ee20000000800 */
[----:B-1----:R-:W-:-:S09]  /*1240*/  UISETP.NE.AND UP1, UPT, UR4, 0x1, UPT ;  /* 0x000000010400788c */ /* 0x002fd2000bf25270 */
[----:B--2---:R-:W-:Y:S05]  /*1250*/  BRA.U UP1, `(.L_x_16) ;  /* 0x0000000101407547 */ /* 0x004fea000b800000 */
[----:B------:R-:W1:Y:S08]  /*1260*/  LDC.64 R4, c[0x0][0xb10] ;  /* 0x0002c400ff047b82 */ /* 0x000e700000000a00 */
[----:B------:R-:W2:Y:S08]  /*1270*/  LDC.64 R2, c[0x0][0xb18] ;  /* 0x0002c600ff027b82 */ /* 0x000eb00000000a00 */
[----:B------:R-:W4:Y:S08]  /*1280*/  LDC R6, c[0x0][0xb20] ;  /* 0x0002c800ff067b82 */ /* 0x000f300000000800 */
[----:B------:R-:W3:Y:S01]  /*1290*/  LDC R8, c[0x0][0xb0c] ;  /* 0x0002c300ff087b82 */ /* 0x000ee20000000800 */
[----:B-1----:R-:W-:-:S05]  /*12a0*/  IMAD.HI.U32 R4, R21, R4, RZ ;  /* 0x0000000415047227 */ /* 0x002fca00078e00ff */
[----:B------:R-:W-:Y:S01]  /*12b0*/  SHF.R.U32.HI R4, RZ, R5, R4 ;  /* 0x00000005ff047219 */ /* 0x000fe20000011604 */
[----:B--2---:R-:W-:Y:S01]  /*12c0*/  IMAD.HI.U32 R3, R20, R3, RZ ;  /* 0x0000000314037227 */ /* 0x004fe200078e00ff */
[----:B------:R-:W-:-:S04]  /*12d0*/  ISETP.NE.AND P0, PT, R2, 0x1, PT ;  /* 0x000000010200780c */ /* 0x000fc80003f05270 */
[----:B----4-:R-:W-:-:S04]  /*12e0*/  SHF.R.U32.HI R3, RZ, R6, R3 ;  /* 0x00000006ff037219 */ /* 0x010fc80000011603 */
[----:B------:R-:W-:Y:S02]  /*12f0*/  SEL R3, R20, R3, !P0 ;  /* 0x0000000314037207 */ /* 0x000fe40004000000 */
[----:B---3--:R-:W-:-:S04]  /*1300*/  ISETP.NE.AND P1, PT, R8, 0x1, PT ;  /* 0x000000010800780c */ /* 0x008fc80003f25270 */
[----:B------:R-:W-:-:S05]  /*1310*/  SEL R4, R21, R4, !P1 ;  /* 0x0000000415047207 */ /* 0x000fca0004800000 */
[----:B------:R-:W-:Y:S02]  /*1320*/  IMAD.IADD R5, R3, 0x1, -R4 ;  /* 0x0000000103057824 */ /* 0x000fe400078e0a04 */
[----:B------:R-:W-:Y:S02]  /*1330*/  IMAD.IADD R3, R4, 0x1, -R3 ;  /* 0x0000000104037824 */ /* 0x000fe400078e0a03 */
[----:B------:R-:W-:Y:S02]  /*1340*/  IMAD R21, R5, R8, R21 ;  /* 0x0000000805157224 */ /* 0x000fe400078e0215 */
[----:B------:R-:W-:-:S07]  /*1350*/  IMAD R20, R3, R2, R20 ;  /* 0x0000000203147224 */ /* 0x000fce00078e0214 */
.L_x_16:
[----:B------:R-:W-:Y:S01]  /*1360*/  BAR.SYNC.DEFER_BLOCKING 0x0 ;  /* 0x0000000000007b1d */ /* 0x000fe20000010000 */
[----:B------:R-:W-:Y:S01]  /*1370*/  UISETP.NE.AND UP1, UPT, UR8, 0x2, UPT ;  /* 0x000000020800788c */ /* 0x000fe2000bf25270 */
[----:B------:R-:W-:Y:S02]  /*1380*/  ISETP.NE.OR P5, PT, R0, 0x2, !P5 ;  /* 0x000000020000780c */ /* 0x000fe40006fa5670 */
[----:B------:R-:W-:-:S06]  /*1390*/  LOP3.LUT R2, R185, 0x1f, RZ, 0xc0, !PT ;  /* 0x0000001fb9027812 */ /* 0x000fcc00078ec0ff */
[----:B------:R-:W-:Y:S05]  /*13a0*/  BRA.U UP1, `(.L_x_17) ;  /* 0x0000001101a47547 */ /* 0x000fea000b800000 */
[----:B------:R-:W1:Y:S01]  /*13b0*/  LDCU UR13, c[0x0][0x38c] ;  /* 0x00007180ff0d77ac */ /* 0x000e620008000800 */
[----:B------:R-:W2:Y:S01]  /*13c0*/  LDC R9, c[0x0][0x370] ;  /* 0x0000dc00ff097b82 */ /* 0x000ea20000000800 */
[----:B------:R-:W-:Y:S01]  /*13d0*/  PLOP3.LUT P1, PT, PT, PT, UP2, 0x80, 0x8 ;  /* 0x000000000008781c */ /* 0x000fe20003f2f028 */
[----:B------:R-:W-:Y:S01]  /*13e0*/  IMAD.MOV.U32 R15, RZ, RZ, 0x1 ;  /* 0x00000001ff0f7424 */ /* 0x000fe200078e00ff */
[----:B------:R-:W-:Y:S01]  /*13f0*/  ISETP.EQ.OR P4, PT, R2, RZ, P5 ;  /* 0x000000ff0200720c */ /* 0x000fe20002f82670 */
[----:B------:R-:W-:Y:S01]  /*1400*/  IMAD.MOV.U32 R14, RZ, RZ, RZ ;  /* 0x000000ffff0e7224 */ /* 0x000fe200078e00ff */
[----:B------:R-:W-:Y:S02]  /*1410*/  PLOP3.LUT P1, PT, P1, PT, PT, 0x8, 0x80 ;  /* 0x000000000080781c */ /* 0x000fe40000f2e170 */
[----:B------:R-:W-:Y:S01]  /*1420*/  CS2R R12, SRZ ;  /* 0x00000000000c7805 */ /* 0x000fe2000001ff00 */
[----:B------:R-:W-:Y:S01]  /*1430*/  IMAD.MOV.U32 R10, RZ, RZ, 0x1 ;  /* 0x00000001ff0a7424 */ /* 0x000fe200078e00ff */
[----:B------:R-:W4:Y:S01]  /*1440*/  LDC R0, c[0x0][0x374] ;  /* 0x0000dd00ff007b82 */ /* 0x000f220000000800 */
[----:B------:R-:W2:Y:S01]  /*1450*/  LDCU.64 UR22, c[0x0][0x348] ;  /* 0x00006900ff1677ac */ /* 0x000ea20008000a00 */
[----:B------:R-:W-:Y:S01]  /*1460*/  UMOV UR6, URZ ;  /* 0x000000ff00067c82 */ /* 0x000fe20008000000 */
[----:B-1----:R-:W-:-:S04]  /*1470*/  UIADD3 UR5, UPT, UPT, UR13, 0x3f, URZ ;  /* 0x0000003f0d057890 */ /* 0x002fc8000fffe0ff */
[----:B------:R-:W-:-:S04]  /*1480*/  USHF.R.S32.HI UR4, URZ, 0x1f, UR5 ;  /* 0x0000001fff047899 */ /* 0x000fc80008011405 */
[----:B------:R-:W-:-:S04]  /*1490*/  ULEA.HI UR4, UR4, UR5, URZ, 0x6 ;  /* 0x0000000504047291 */ /* 0x000fc8000f8f30ff */
[----:B------:R-:W-:Y:S02]  /*14a0*/  USHF.R.S32.HI UR15, URZ, 0x6, UR4 ;  /* 0x00000006ff0f7899 */ /* 0x000fe40008011404 */
[----:B------:R-:W-:Y:S02]  /*14b0*/  UIADD3 UR4, UPT, UPT, UR13, -0x1, URZ ;  /* 0xffffffff0d047890 */ /* 0x000fe4000fffe0ff */
[----:B------:R-:W-:Y:S02]  /*14c0*/  UISETP.LT.U32.AND UP0, UPT, UR15, 0x6, UPT ;  /* 0x000000060f00788c */ /* 0x000fe4000bf01070 */
[----:B------:R-:W-:Y:S02]  /*14d0*/  UISETP.GE.U32.AND UP1, UPT, UR4, -0x7f, UPT ;  /* 0xffffff810400788c */ /* 0x000fe4000bf26070 */
[----:B------:R-:W-:Y:S02]  /*14e0*/  USEL UR14, UR15, 0x6, UP0 ;  /* 0x000000060f0e7887 */ /* 0x000fe40008000000 */
[----:B------:R-:W-:-:S02]  /*14f0*/  UIADD3 UR13, UPT, UPT, UR13, 0x7e, URZ ;  /* 0x0000007e0d0d7890 */ /* 0x000fc4000fffe0ff */
[----:B------:R-:W-:Y:S02]  /*1500*/  UIADD3 UR5, UPT, UPT, UR14, -0x1, URZ ;  /* 0xffffffff0e057890 */ /* 0x000fe4000fffe0ff */
[----:B------:R-:W-:-:S03]  /*1510*/  UIADD3 UR7, UPT, UPT, UR15, -UR14, URZ ;  /* 0x8000000e0f077290 */ /* 0x000fc6000fffe0ff */
[----:B------:R-:W-:-:S04]  /*1520*/  @UP1 UIADD3 UR5, UPT, UPT, UR14, URZ, URZ ;  /* 0x000000ff0e051290 */ /* 0x000fc8000fffe0ff */
[----:B--2---:R-:W-:-:S12]  /*1530*/  UIADD3 UR5, UPT, UPT, UR5, 0x1, URZ ;  /* 0x0000000105057890 */ /* 0x004fd8000fffe0ff */
.L_x_35:
[----:B------:R-:W-:Y:S01]  /*1540*/  UISETP.NE.AND UP0, UPT, UR37, URZ, UPT ;  /* 0x000000ff2500728c */ /* 0x000fe2000bf05270 */
[----:B------:R-:W1:Y:S08]  /*1550*/  S2UR UR37, SR_CgaCtaId ;  /* 0x00000000002579c3 */ /* 0x000e700000008800 */
[----:B------:R-:W-:Y:S05]  /*1560*/  BRA.U UP0, `(.L_x_18) ;  /* 0x0000000100347547 */ /* 0x000fea000b800000 */
[----:B------:R-:W2:Y:S01]  /*1570*/  S2R R2, SR_CgaCtaId ;  /* 0x0000000000027919 */ /* 0x000ea20000008800 */
[----:B------:R-:W-:-:S04]  /*1580*/  MOV R3, 0x400 ;  /* 0x0000040000037802 */ /* 0x000fc80000000f00 */
[----:B--2---:R-:W-:Y:S02]  /*1590*/  LEA R3, R2, R3, 0x18 ;  /* 0x0000000302037211 */ /* 0x004fe400078ec0ff */
[----:B------:R-:W-:-:S03]  /*15a0*/  SHF.L.U32 R2, R10, 0x1f, RZ ;  /* 0x0000001f0a027819 */ /* 0x000fc600000006ff */
[----:B------:R-:W-:-:S04]  /*15b0*/  IMAD R3, R12, 0x8, R3 ;  /* 0x000000080c037824 */ /* 0x000fc800078e0203 */
[----:B------:R-:W2:Y:S02]  /*15c0*/  SYNCS.PHASECHK.TRANS64.TRYWAIT P0, [R3+URZ+0x100], R2 ;  /* 0x00010002030075a7 */ /* 0x000ea400080011ff */
[----:B--2---:R-:W-:Y:S05]  /*15d0*/  @!P0 BRA `(.L_x_19) ;  /* 0x00000098009c8947 */ /* 0x004fea0003800000 */
.L_x_128:
[----:B------:R-:W-:Y:S01]  /*15e0*/  VIADD R12, R12, 0x1 ;  /* 0x000000010c0c7836 */ /* 0x000fe20000000000 */
[----:B------:R2:W-:Y:S04]  /*15f0*/  SYNCS.ARRIVE.TRANS64.A1T0 RZ, [R3+URZ+0xf0], RZ ;  /* 0x0000f0ff03ff79a7 */ /* 0x0005e800081000ff */
[----:B------:R-:W-:-:S04]  /*1600*/  ISETP.NE.AND P0, PT, R12, 0x2, PT ;  /* 0x000000020c00780c */ /* 0x000fc80003f05270 */
[----:B------:R-:W-:Y:S02]  /*1610*/  SEL R12, R12, RZ, P0 ;  /* 0x000000ff0c0c7207 */ /* 0x000fe40000000000 */
[----:B--2---:R-:W-:-:S04]  /*1620*/  SEL R3, RZ, 0x1, P0 ;  /* 0x00000001ff037807 */ /* 0x004fc80000000000 */
[----:B------:R-:W-:-:S07]  /*1630*/  LOP3.LUT R10, R10, R3, RZ, 0x3c, !PT ;  /* 0x000000030a0a7212 */ /* 0x000fce00078e3cff */
.L_x_18:
[----:B------:R-:W-:Y:S01]  /*1640*/  UMOV UR4, 0x400 ;  /* 0x0000040000047882 */ /* 0x000fe20000000000 */
[----:B------:R-:W-:Y:S01]  /*1650*/  SHF.L.U32 R2, R15, 0x1f, RZ ;  /* 0x0000001f0f027819 */ /* 0x000fe200000006ff */
[----:B-1----:R-:W-:Y:S01]  /*1660*/  ULEA UR4, UR37, UR4, 0x18 ;  /* 0x0000000425047291 */ /* 0x002fe2000f8ec0ff */
[----:B------:R-:W-:Y:S01]  /*1670*/  R2UR UR35, R21 ;  /* 0x00000000152372ca */ /* 0x000fe200000e0000 */
[----:B------:R-:W-:Y:S01]  /*1680*/  UISETP.GE.U32.AND UP0, UPT, UR13, 0x7f, UPT ;  /* 0x0000007f0d00788c */ /* 0x000fe2000bf06070 */
[----:B------:R-:W-:Y:S01]  /*1690*/  R2UR UR11, R20 ;  /* 0x00000000140b72ca */ /* 0x000fe200000e0000 */
[----:B------:R-:W-:Y:S01]  /*16a0*/  ULEA UR8, UR6, UR4, 0x3 ;  /* 0x0000000406087291 */ /* 0x000fe2000f8e18ff */
[----:B------:R-:W-:-:S08]  /*16b0*/  UMOV UR24, URZ ;  /* 0x000000ff00187c82 */ /* 0x000fd00008000000 */
[----:B------:R1:W2:Y:S01]  /*16c0*/  SYNCS.PHASECHK.TRANS64.TRYWAIT P0, [UR8+0x30], R2 ;  /* 0x00003002ff0075a7 */ /* 0x0002a20008001108 */
[----:B------:R-:W-:Y:S02]  /*16d0*/  USHF.L.U32 UR35, UR35, 0x7, URZ ;  /* 0x0000000723237899 */ /* 0x000fe400080006ff */
[----:B------:R-:W-:Y:S01]  /*16e0*/  USHF.L.U32 UR11, UR11, 0x8, URZ ;  /* 0x000000080b0b7899 */ /* 0x000fe200080006ff */
[----:B------:R-:W-:Y:S11]  /*16f0*/  BRA.U !UP0, `(.L_x_20) ;  /* 0x0000000108a87547 */ /* 0x000ff6000b800000 */
[----:B------:R-:W-:Y:S01]  /*1700*/  UMOV UR16, URZ ;  /* 0x000000ff00107c82 */ /* 0x000fe20008000000 */
[----:B------:R-:W-:-:S05]  /*1710*/  UMOV UR17, UR6 ;  /* 0x0000000600117c82 */ /* 0x000fca0008000000 */
.L_x_25:
[----:B-1----:R-:W-:Y:S01]  /*1720*/  ULEA UR33, UR17, UR4, 0x3 ;  /* 0x0000000411217291 */ /* 0x002fe2000f8e18ff */
[----:B--2---:R-:W-:Y:S01]  /*1730*/  @!P5 MOV R3, 0x6000 ;  /* 0x000060000003d802 */ /* 0x004fe20000000f00 */
[----:B--2---:R-:W-:Y:S10]  /*1740*/  @P0 BRA `(.L_x_21) ;  /* 0x00000000000c0947 */ /* 0x004ff40003800000 */
[----:B------:R-:W-:-:S04]  /*1750*/  SHF.L.U32 R5, R15, 0x1f, RZ ;  /* 0x0000001f0f057819 */ /* 0x000fc800000006ff */
[----:B------:R-:W2:Y:S02]  /*1760*/  SYNCS.PHASECHK.TRANS64.TRYWAIT P0, [UR33+0x30], R5 ;  /* 0x00003005ff0075a7 */ /* 0x000ea40008001121 */
[----:B--2---:R-:W-:Y:S05]  /*1770*/  @!P0 BRA `(.L_x_22) ;  /* 0x0000009800488947 */ /* 0x004fea0003800000 */
.L_x_21:
[----:B------:R2:W-:Y:S01]  /*1780*/  @!P5 SYNCS.ARRIVE.TRANS64 RZ, [UR33], R3 ;  /* 0x00000003ffffd9a7 */ /* 0x0005e20008000021 */
[----:B------:R-:W-:Y:S04]  /*1790*/  BSSY.RECONVERGENT B0, `(.L_x_23) ;  /* 0x0000003000007945 */ /* 0x000fe80003800200 */
[----:B------:R-:W-:Y:S05]  /*17a0*/  @P4 BRA `(.L_x_24) ;  /* 0x0000000000044947 */ /* 0x000fea0003800000 */
[----:B------:R-:W-:Y:S05]  /*17b0*/  BPT.TRAP 0x1 ;  /* 0x000000040000795c */ /* 0x000fea0000300000 */
.L_x_24:
[----:B------:R-:W-:Y:S05]  /*17c0*/  BSYNC.RECONVERGENT B0 ;  /* 0x0000000000007941 */ /* 0x000fea0003800200 */
.L_x_23:
[----:B------:R-:W-:Y:S02]  /*17d0*/  UIADD3 UR6, UPT, UPT, UR17, 0x1, URZ ;  /* 0x0000000111067890 */ /* 0x000fe4000fffe0ff */
[----:B------:R-:W-:Y:S02]  /*17e0*/  ULEA UR32, UR17, UR4, 0xd ;  /* 0x0000000411207291 */ /* 0x000fe4000f8e68ff */
[----:B------:R-:W-:Y:S02]  /*17f0*/  UISETP.NE.AND UP0, UPT, UR6, 0x6, UPT ;  /* 0x000000060600788c */ /* 0x000fe4000bf05270 */
[----:B------:R-:W-:Y:S02]  /*1800*/  UIADD3 UR26, UP1, UPT, UR22, 0x80, URZ ;  /* 0x00000080161a7890 */ /* 0x000fe4000ff3e0ff */
[----:B------:R-:W-:Y:S02]  /*1810*/  USEL UR9, URZ, 0x1, UP0 ;  /* 0x00000001ff097887 */ /* 0x000fe40008000000 */
[----:B------:R-:W-:-:S02]  /*1820*/  USEL UR6, UR6, URZ, UP0 ;  /* 0x000000ff06067287 */ /* 0x000fc40008000000 */
[----:B------:R-:W-:Y:S02]  /*1830*/  UIADD3 UR20, UP0, UPT, UR22, 0x180, URZ ;  /* 0x0000018016147890 */ /* 0x000fe4000ff1e0ff */
[----:B------:R-:W-:Y:S01]  /*1840*/  ULEA UR8, UR6, UR4, 0x3 ;  /* 0x0000000406087291 */ /* 0x000fe2000f8e18ff */
[----:B------:R-:W-:Y:S01]  /*1850*/  LOP3.LUT R15, R15, UR9, RZ, 0x3c, !PT ;  /* 0x000000090f0f7c12 */ /* 0x000fe2000f8e3cff */
[----:B------:R-:W-:Y:S02]  /*1860*/  USHF.L.U32 UR34, UR16, 0x6, URZ ;  /* 0x0000000610227899 */ /* 0x000fe400080006ff */
[----:B------:R-:W-:Y:S01]  /*1870*/  UIADD3.X UR27, UPT, UPT, URZ, UR23, URZ, UP1, !UPT ;  /* 0x00000017ff1b7290 */ /* 0x000fe20008ffe4ff */
[----:B-1----:R-:W-:Y:S01]  /*1880*/  SHF.L.U32 R2, R15, 0x1f, RZ ;  /* 0x0000001f0f027819 */ /* 0x002fe200000006ff */
[----:B------:R-:W-:Y:S02]  /*1890*/  UIADD3 UR32, UPT, UPT, UR32, 0xc400, URZ ;  /* 0x0000c40020207890 */ /* 0x000fe4000fffe0ff */
[----:B------:R-:W-:Y:S01]  /*18a0*/  UIADD3.X UR21, UPT, UPT, URZ, UR23, URZ, UP0, !UPT ;  /* 0x00000017ff157290 */ /* 0x000fe200087fe4ff */
[----:B------:R1:W1:Y:S01]  /*18b0*/  SYNCS.PHASECHK.TRANS64.TRYWAIT P0, [UR8+0x30], R2 ;  /* 0x00003002ff0075a7 */ /* 0x0002620008001108 */
[----:B------:R-:W-:Y:S01]  /*18c0*/  ULEA UR8, UR17, UR4, 0xe ;  /* 0x0000000411087291 */ /* 0x000fe2000f8e70ff */
[----:B------:R-:W-:Y:S01]  /*18d0*/  UMOV UR18, 0x0 ;  /* 0x0000000000127882 */ /* 0x000fe20000000000 */
[----:B------:R-:W-:-:S02]  /*18e0*/  UMOV UR19, 0x10000000 ;  /* 0x1000000000137882 */ /* 0x000fc40000000000 */
[----:B------:R-:W-:Y:S01]  /*18f0*/  UIADD3 UR8, UPT, UPT, UR8, 0x18400, URZ ;  /* 0x0001840008087890 */ /* 0x000fe2000fffe0ff */
[----:B------:R1:W-:Y:S01]  /*1900*/  UTMALDG.3D [UR32], [UR26], desc[UR18] ;  /* 0x000012201a0075b4 */ /* 0x0003e20008011000 */
[----:B------:R-:W-:Y:S01]  /*1910*/  UMOV UR12, UR36 ;  /* 0x00000024000c7c82 */ /* 0x000fe20008000000 */
[----:B------:R-:W-:Y:S01]  /*1920*/  UMOV UR9, UR33 ;  /* 0x0000002100097c82 */ /* 0x000fe20008000000 */
[----:B------:R-:W-:Y:S01]  /*1930*/  UMOV UR10, UR34 ;  /* 0x00000022000a7c82 */ /* 0x000fe20008000000 */
[----:B------:R-:W-:Y:S01]  /*1940*/  UIADD3 UR16, UPT, UPT, UR16, 0x1, URZ ;  /* 0x0000000110107890 */ /* 0x000fe2000fffe0ff */
[----:B------:R-:W-:Y:S01]  /*1950*/  UMOV UR24, UR5 ;  /* 0x0000000500187c82 */ /* 0x000fe20008000000 */
[----:B------:R-:W-:Y:S02]  /*1960*/  UMOV UR17, UR6 ;  /* 0x0000000600117c82 */ /* 0x000fe40008000000 */
[----:B------:R1:W-:Y:S01]  /*1970*/  UTMALDG.3D [UR8], [UR20], desc[UR18] ;  /* 0x00001208140075b4 */ /* 0x0003e20008011000 */
[----:B------:R-:W-:-:S09]  /*1980*/  UISETP.NE.AND UP0, UPT, UR16, UR5, UPT ;  /* 0x000000051000728c */ /* 0x000fd2000bf05270 */
[----:B------:R-:W-:Y:S05]  /*1990*/  BRA.U UP0, `(.L_x_25) ;  /* 0xfffffffd00607547 */ /* 0x000fea000b83ffff */
.L_x_20:
[----:B-1----:R-:W-:Y:S01]  /*19a0*/  ULEA UR8, UR6, UR4, 0x3 ;  /* 0x0000000406087291 */ /* 0x002fe2000f8e18ff */
[----:B------:R-:W-:Y:S01]  /*19b0*/  SHF.L.U32 R2, R15, 0x1f, RZ ;  /* 0x0000001f0f027819 */ /* 0x000fe200000006ff */
[----:B------:R-:W-:Y:S01]  /*19c0*/  @!P1 SYNCS.ARRIVE.TRANS64.A1T0 RZ, [UR4+0xa8], RZ ;  /* 0x0000a8ffffff99a7 */ /* 0x000fe20008100004 */
[----:B------:R-:W-:-:S06]  /*19d0*/  UISETP.GT.AND UP0, UPT, UR15, UR14, UPT ;  /* 0x0000000e0f00728c */ /* 0x000fcc000bf04270 */
[----:B--2---:R1:W2:Y:S03]  /*19e0*/  SYNCS.PHASECHK.TRANS64.TRYWAIT P0, [UR8+0x30], R2 ;  /* 0x00003002ff0075a7 */ /* 0x0042a60008001108 */
[----:B------:R-:W-:Y:S05]  /*19f0*/  BRA.U !UP0, `(.L_x_26) ;  /* 0x0000000108ac7547 */ /* 0x000fea000b800000 */
[----:B------:R-:W-:Y:S01]  /*1a00*/  UIADD3 UR21, UPT, UPT, UR7, UR24, URZ ;  /* 0x0000001807157290 */ /* 0x000fe2000fffe0ff */
[----:B------:R-:W-:-:S11]  /*1a10*/  UMOV UR25, UR6 ;  /* 0x0000000600197c82 */ /* 0x000fd60008000000 */
.L_x_31:
[----:B-1----:R-:W-:Y:S01]  /*1a20*/  ULEA UR17, UR25, UR4, 0x3 ;  /* 0x0000000419117291 */ /* 0x002fe2000f8e18ff */
[----:B--2---:R-:W-:Y:S01]  /*1a30*/  @!P5 MOV R3, 0x6000 ;  /* 0x000060000003d802 */ /* 0x004fe20000000f00 */
[----:B--2---:R-:W-:Y:S10]  /*1a40*/  @P0 BRA `(.L_x_27) ;  /* 0x00000000000c0947 */ /* 0x004ff40003800000 */
[----:B------:R-:W-:-:S04]  /*1a50*/  SHF.L.U32 R5, R15, 0x1f, RZ ;  /* 0x0000001f0f057819 */ /* 0x000fc800000006ff */
[----:B------:R-:W2:Y:S02]  /*1a60*/  SYNCS.PHASECHK.TRANS64.TRYWAIT P0, [UR17+0x30], R5 ;  /* 0x00003005ff0075a7 */ /* 0x000ea40008001111 */
[----:B--2---:R-:W-:Y:S05]  /*1a70*/  @!P0 BRA `(.L_x_28) ;  /* 0x0000009400a08947 */ /* 0x004fea0003800000 */
.L_x_27:
[----:B------:R2:W-:Y:S01]  /*1a80*/  @!P5 SYNCS.ARRIVE.TRANS64 RZ, [UR17], R3 ;  /* 0x00000003ffffd9a7 */ /* 0x0005e20008000011 */
[----:B------:R-:W-:Y:S04]  /*1a90*/  BSSY.RECONVERGENT B0, `(.L_x_29) ;  /* 0x0000003000007945 */ /* 0x000fe80003800200 */
[----:B------:R-:W-:Y:S05]  /*1aa0*/  @P4 BRA `(.L_x_30) ;  /* 0x0000000000044947 */ /* 0x000fea0003800000 */
[----:B------:R-:W-:Y:S05]  /*1ab0*/  BPT.TRAP 0x1 ;  /* 0x000000040000795c */ /* 0x000fea0000300000 */
.L_x_30:
[----:B------:R-:W-:Y:S05]  /*1ac0*/  BSYNC.RECONVERGENT B0 ;  /* 0x0000000000007941 */ /* 0x000fea0003800200 */
.L_x_29:
        /* <DEDUP_REMOVED lines=10> */
[----:B------:R-:W-:Y:S01]  /*1b70*/  UIADD3 UR16, UPT, UPT, UR16, 0xc400, URZ ;  /* 0x0000c40010107890 */ /* 0x000fe2000fffe0ff */
[----:B-1----:R-:W-:Y:S01]  /*1b80*/  SHF.L.U32 R2, R15, 0x1f, RZ ;  /* 0x0000001f0f027819 */ /* 0x002fe200000006ff */
[----:B------:R-:W-:Y:S02]  /*1b90*/  UIADD3.X UR31, UPT, UPT, URZ, UR23, URZ, UP1, !UPT ;  /* 0x00000017ff1f7290 */ /* 0x000fe40008ffe4ff */
[----:B------:R-:W-:Y:S01]  /*1ba0*/  UIADD3.X UR29, UPT, UPT, URZ, UR23, URZ, UP0, !UPT ;  /* 0x00000017ff1d7290 */ /* 0x000fe200087fe4ff */
[----:B------:R1:W1:Y:S01]  /*1bb0*/  SYNCS.PHASECHK.TRANS64.TRYWAIT P0, [UR8+0x30], R2 ;  /* 0x00003002ff0075a7 */ /* 0x0002620008001108 */
[----:B------:R-:W-:Y:S01]  /*1bc0*/  ULEA UR8, UR25, UR4, 0xe ;  /* 0x0000000419087291 */ /* 0x000fe2000f8e70ff */
[----:B------:R-:W-:Y:S01]  /*1bd0*/  UMOV UR26, 0x0 ;  /* 0x00000000001a7882 */ /* 0x000fe20000000000 */
[----:B------:R-:W-:-:S02]  /*1be0*/  UMOV UR27, 0x10000000 ;  /* 0x10000000001b7882 */ /* 0x000fc40000000000 */
[----:B------:R-:W-:Y:S01]  /*1bf0*/  UIADD3 UR8, UPT, UPT, UR8, 0x18400, URZ ;  /* 0x0001840008087890 */ /* 0x000fe2000fffe0ff */
[----:B------:R-:W-:Y:S01]  /*1c00*/  UMOV UR19, UR35 ;  /* 0x0000002300137c82 */ /* 0x000fe20008000000 */
[----:B------:R-:W-:Y:S01]  /*1c10*/  UMOV UR20, UR36 ;  /* 0x0000002400147c82 */ /* 0x000fe20008000000 */
[----:B------:R-:W-:Y:S01]  /*1c20*/  UMOV UR12, UR36 ;  /* 0x00000024000c7c82 */ /* 0x000fe20008000000 */
[----:B------:R-:W-:Y:S01]  /*1c30*/  UMOV UR9, UR17 ;  /* 0x0000001100097c82 */ /* 0x000fe20008000000 */
[----:B------:R-:W-:Y:S01]  /*1c40*/  UMOV UR10, UR18 ;  /* 0x00000012000a7c82 */ /* 0x000fe20008000000 */
[----:B------:R1:W-:Y:S01]  /*1c50*/  UTMALDG.3D [UR16], [UR30], desc[UR26] ;  /* 0x00001a101e0075b4 */ /* 0x0003e20008011000 */
[----:B------:R-:W-:Y:S01]  /*1c60*/  UIADD3 UR24, UPT, UPT, UR24, 0x1, URZ ;  /* 0x0000000118187890 */ /* 0x000fe2000fffe0ff */
[----:B------:R-:W-:-:S03]  /*1c70*/  UMOV UR25, UR6 ;  /* 0x0000000600197c82 */ /* 0x000fc60008000000 */
[----:B------:R-:W-:Y:S01]  /*1c80*/  UISETP.NE.AND UP0, UPT, UR24, UR21, UPT ;  /* 0x000000151800728c */ /* 0x000fe2000bf05270 */
[----:B------:R1:W-:Y:S08]  /*1c90*/  UTMALDG.3D [UR8], [UR28], desc[UR26] ;  /* 0x00001a081c0075b4 */ /* 0x0003f00008011000 */
[----:B------:R-:W-:Y:S05]  /*1ca0*/  BRA.U UP0, `(.L_x_31) ;  /* 0xfffffffd005c7547 */ /* 0x000fea000b83ffff */
.L_x_26:
[C---:B-1----:R-:W-:Y:S01]  /*1cb0*/  LEA R2, R14.reuse, UR4, 0x3 ;  /* 0x000000040e027c11 */ /* 0x042fe2000f8e18ff */
[----:B------:R-:W-:Y:S01]  /*1cc0*/  NOP ;  /* 0x0000000000007918 */ /* 0x000fe20000000000 */
[----:B--2---:R-:W-:Y:S02]  /*1cd0*/  SHF.L.U32 R3, R13, 0x1f, RZ ;  /* 0x0000001f0d037819 */ /* 0x004fe400000006ff */
[----:B------:R-:W-:Y:S02]  /*1ce0*/  LEA R4, R14, UR4, 0x4 ;  /* 0x000000040e047c11 */ /* 0x000fe4000f8e20ff */
[----:B------:R-:W1:Y:S02]  /*1cf0*/  SYNCS.PHASECHK.TRANS64.TRYWAIT P0, [R2+URZ+0xb0], R3 ;  /* 0x0000b003020075a7 */ /* 0x000e6400080011ff */
[----:B-1----:R-:W-:Y:S05]  /*1d00*/  @!P0 BRA `(.L_x_32) ;  /* 0x0000009400148947 */ /* 0x002fea0003800000 */
.L_x_131:
[----:B------:R-:W2:Y:S01]  /*1d10*/  LDS.128 R4, [R4+0x120] ;  /* 0x0001200004047984 */ /* 0x000ea20000000c00 */
[----:B---3--:R-:W-:Y:S01]  /*1d20*/  ISETP.GE.AND P0, PT, R72, 0x1, PT ;  /* 0x000000014800780c */ /* 0x008fe20003f06270 */
[----:B-1----:R-:W-:Y:S01]  /*1d30*/  VIADD R2, R2, 0xc0 ;  /* 0x000000c002027836 */ /* 0x002fe20000000000 */
[----:B------:R-:W-:Y:S01]  /*1d40*/  @!PT LDS RZ, [RZ] ;  /* 0x00000000fffff984 */ /* 0x000fe20000000800 */
[----:B------:R-:W-:Y:S01]  /*1d50*/  @!PT LDS RZ, [RZ] ;  /* 0x00000000fffff984 */ /* 0x000fe20000000800 */
[----:B------:R-:W-:Y:S01]  /*1d60*/  @!PT LDS RZ, [RZ] ;  /* 0x00000000fffff984 */ /* 0x000fe20000000800 */
[----:B------:R-:W-:Y:S01]  /*1d70*/  @!PT LDS RZ, [RZ] ;  /* 0x00000000fffff984 */ /* 0x000fe20000000800 */
[----:B------:R1:W-:Y:S06]  /*1d80*/  MEMBAR.ALL.CTA ;  /* 0x0000000000007992 */ /* 0x0003ec0000008000 */
[----:B-1----:R-:W1:Y:S01]  /*1d90*/  FENCE.VIEW.ASYNC.S ;  /* 0x00000000000073c6 */ /* 0x002e620000000000 */
[----:B------:R-:W-:-:S04]  /*1da0*/  PRMT R2, RZ, 0x654, R2 ;  /* 0x00000654ff027816 */ /* 0x000fc80000000002 */
[----:B-1----:R1:W-:Y:S01]  /*1db0*/  SYNCS.ARRIVE.TRANS64.RED.A1T0 RZ, [R2+URZ], RZ ;  /* 0x000000ff02ff79a7 */ /* 0x0023e200081004ff */
[----:B--2---:R-:W-:-:S13]  /*1dc0*/  LOP3.LUT P2, RZ, R6, 0x1, RZ, 0xc0, !PT ;  /* 0x0000000106ff7812 */ /* 0x004fda000784c0ff */
[----:B------:R-:W-:Y:S01]  /*1dd0*/  @P2 SHF.R.U32.HI R3, RZ, 0x10, R5 ;  /* 0x00000010ff032819 */ /* 0x000fe20000011605 */
[----:B------:R-:W-:Y:S01]  /*1de0*/  VOTEU.ANY UP0, P2 ;  /* 0x0000000000ff7886 */ /* 0x000fe20001000100 */
[----:B------:R-:W-:Y:S02]  /*1df0*/  @P2 MOV R11, R4 ;  /* 0x00000004000b2202 */ /* 0x000fe40000000f00 */
[----:B------:R-:W-:Y:S02]  /*1e00*/  @P2 R2UR.BROADCAST UR8, R3 ;  /* 0x00000000030822ca */ /* 0x000fe400008e0000 */
[----:B------:R-:W-:-:S11]  /*1e10*/  @P2 LOP3.LUT R8, R5, 0xffff, RZ, 0xc0, !PT ;  /* 0x0000ffff05082812 */ /* 0x000fd600078ec0ff */
[----:B------:R-:W-:Y:S01]  /*1e20*/  @UP0 UMOV UR36, UR8 ;  /* 0x0000000800240c82 */ /* 0x000fe20008000000 */
[----:B-1----:R-:W-:Y:S05]  /*1e30*/  @!P0 BRA `(.L_x_33) ;  /* 0x0000000000b88947 */ /* 0x002fea0003800000 */
[----:B------:R-:W4:Y:S01]  /*1e40*/  LDC.64 R4, c[0x0][0xb18] ;  /* 0x0002c600ff047b82 */ /* 0x000f220000000a00 */
[----:B------:R-:W-:-:S07]  /*1e50*/  ISETP.NE.AND P3, PT, R72, 0x1, PT ;  /* 0x000000014800780c */ /* 0x000fce0003f65270 */
[----:B------:R-:W1:Y:S08]  /*1e60*/  LDC.64 R6, c[0x0][0xb10] ;  /* 0x0002c400ff067b82 */ /* 0x000e700000000a00 */
[----:B------:R-:W2:Y:S08]  /*1e70*/  LDC R16, c[0x0][0xb20] ;  /* 0x0002c800ff107b82 */ /* 0x000eb00000000800 */
[----:B------:R-:W3:Y:S01]  /*1e80*/  LDC R18, c[0x0][0xb0c] ;  /* 0x0002c300ff127b82 */ /* 0x000ee20000000800 */
[----:B----4-:R-:W-:Y:S01]  /*1e90*/  IMAD.HI.U32 R17, R0, R5, RZ ;  /* 0x0000000500117227 */ /* 0x010fe200078e00ff */
[----:B------:R-:W-:-:S03]  /*1ea0*/  ISETP.NE.AND P0, PT, R4, 0x1, PT ;  /* 0x000000010400780c */ /* 0x000fc60003f05270 */
[----:B------:R-:W-:-:S03]  /*1eb0*/  IMAD.HI.U32 R5, R8, R5, RZ ;  /* 0x0000000508057227 */ /* 0x000fc600078e00ff */
[----:B------:R-:W4:Y:S01]  /*1ec0*/  LDC.64 R2, c[0x0][0xb28] ;  /* 0x0002ca00ff027b82 */ /* 0x000f220000000a00 */
[----:B-1----:R-:W-:-:S04]  /*1ed0*/  IMAD.HI.U32 R20, R9, R6, RZ ;  /* 0x0000000609147227 */ /* 0x002fc800078e00ff */
[----:B------:R-:W-:Y:S01]  /*1ee0*/  IMAD.HI.U32 R22, R11, R6, RZ ;  /* 0x000000060b167227 */ /* 0x000fe200078e00ff */
[----:B------:R-:W-:Y:S02]  /*1ef0*/  SHF.R.U32.HI R20, RZ, R7, R20 ;  /* 0x00000007ff147219 */ /* 0x000fe40000011614 */
[-C--:B--2---:R-:W-:Y:S02]  /*1f00*/  SHF.R.U32.HI R17, RZ, R16.reuse, R17 ;  /* 0x00000010ff117219 */ /* 0x084fe40000011611 */
[----:B------:R-:W-:Y:S02]  /*1f10*/  SHF.R.U32.HI R5, RZ, R16, R5 ;  /* 0x00000010ff057219 */ /* 0x000fe40000011605 */
[----:B------:R-:W-:Y:S02]  /*1f20*/  SEL R17, R0, R17, !P0 ;  /* 0x0000001100117207 */ /* 0x000fe40004000000 */
[----:B------:R-:W-:Y:S02]  /*1f30*/  SHF.R.U32.HI R22, RZ, R7, R22 ;  /* 0x00000007ff167219 */ /* 0x000fe40000011616 */
[----:B---3--:R-:W-:-:S02]  /*1f40*/  ISETP.NE.AND P1, PT, R18, 0x1, PT ;  /* 0x000000011200780c */ /* 0x008fc40003f25270 */
[----:B------:R-:W-:Y:S02]  /*1f50*/  SEL R5, R8, R5, !P0 ;  /* 0x0000000508057207 */ /* 0x000fe40004000000 */
[----:B------:R-:W-:Y:S02]  /*1f60*/  SEL R19, R9, R20, !P1 ;  /* 0x0000001409137207 */ /* 0x000fe40004800000 */
[----:B------:R-:W-:Y:S01]  /*1f70*/  SEL R7, R11, R22, !P1 ;  /* 0x000000160b077207 */ /* 0x000fe20004800000 */
[----:B----4-:R-:W-:-:S04]  /*1f80*/  IMAD.HI.U32 R20, R17, R2, RZ ;  /* 0x0000000211147227 */ /* 0x010fc800078e00ff */
[----:B------:R-:W-:Y:S01]  /*1f90*/  IMAD.HI.U32 R6, R19, R2, RZ ;  /* 0x0000000213067227 */ /* 0x000fe200078e00ff */
[----:B------:R-:W-:-:S04]  /*1fa0*/  @P3 SHF.R.U32.HI R17, RZ, R3, R20 ;  /* 0x00000003ff113219 */ /* 0x000fc80000011614 */
[----:B------:R-:W-:Y:S01]  /*1fb0*/  @P3 SHF.R.U32.HI R19, RZ, R3, R6 ;  /* 0x00000003ff133219 */ /* 0x000fe20000011606 */
[----:B------:R-:W-:-:S04]  /*1fc0*/  IMAD R17, R72, R17, RZ ;  /* 0x0000001148117224 */ /* 0x000fc800078e02ff */
[----:B------:R-:W-:Y:S01]  /*1fd0*/  IMAD R6, R72, R19, RZ ;  /* 0x0000001348067224 */ /* 0x000fe200078e02ff */
[C---:B------:R-:W-:Y:S02]  /*1fe0*/  ISETP.GE.AND P0, PT, R5.reuse, R17, PT ;  /* 0x000000110500720c */ /* 0x040fe40003f06270 */
[----:B------:R-:W-:Y:S02]  /*1ff0*/  IADD3 R17, PT, PT, -R5, RZ, RZ ;  /* 0x000000ff05117210 */ /* 0x000fe40007ffe1ff */
[----:B------:R-:W-:Y:S01]  /*2000*/  ISETP.GE.OR P0, PT, R7, R6, P0 ;  /* 0x000000060700720c */ /* 0x000fe20000706670 */
[----:B------:R-:W-:-:S04]  /*2010*/  IMAD.HI.U32 R6, R5, R2, RZ ;  /* 0x0000000205067227 */ /* 0x000fc800078e00ff */
[----:B------:R-:W-:Y:S01]  /*2020*/  IMAD R8, R4, R17, R8 ;  /* 0x0000001104087224 */ /* 0x000fe200078e0208 */
[----:B------:R-:W-:-:S04]  /*2030*/  SHF.R.U32.HI R6, RZ, R3, R6 ;  /* 0x00000003ff067219 */ /* 0x000fc80000011606 */
[----:B------:R-:W-:-:S03]  /*2040*/  SEL R6, R5, R6, !P3 ;  /* 0x0000000605067207 */ /* 0x000fc60005800000 */
[----:B------:R-:W-:-:S04]  /*2050*/  @!P0 IMAD.HI.U32 R16, R7, R2, RZ ;  /* 0x0000000207108227 */ /* 0x000fc800078e00ff */
[----:B------:R-:W-:Y:S01]  /*2060*/  IMAD.MOV R2, RZ, RZ, -R6 ;  /* 0x000000ffff027224 */ /* 0x000fe200078e0a06 */
[----:B------:R-:W-:-:S03]  /*2070*/  @!P0 SHF.R.U32.HI R16, RZ, R3, R16 ;  /* 0x00000003ff108219 */ /* 0x000fc60000011610 */
[----:B------:R-:W-:Y:S01]  /*2080*/  IMAD R2, R72, R2, R5 ;  /* 0x0000000248027224 */ /* 0x000fe200078e0205 */
        /* <DEDUP_REMOVED lines=9> */
.L_x_33:
[----:B------:R-:W1:Y:S02]  /*2120*/  LDCU UR8, c[0x0][0xb30] ;  /* 0x00016600ff0877ac */ /* 0x000e640008000800 */
[----:B-1----:R-:W-:-:S09]  /*2130*/  UISETP.NE.AND UP0, UPT, UR8, 0x1, UPT ;  /* 0x000000010800788c */ /* 0x002fd2000bf05270 */
[----:B------:R-:W-:Y:S05]  /*2140*/  BRA.U UP0, `(.L_x_34) ;  /* 0x0000000100407547 */ /* 0x000fea000b800000 */
[----:B------:R-:W1:Y:S08]  /*2150*/  LDC.64 R4, c[0x0][0xb10] ;  /* 0x0002c400ff047b82 */ /* 0x000e700000000a00 */
[----:B------:R-:W2:Y:S08]  /*2160*/  LDC.64 R2, c[0x0][0xb18] ;  /* 0x0002c600ff027b82 */ /* 0x000eb00000000a00 */
[----:B------:R-:W3:Y:S08]  /*2170*/  LDC R6, c[0x0][0xb20] ;  /* 0x0002c800ff067b82 */ /* 0x000ef00000000800 */
[----:B------:R-:W4:Y:S01]  /*2180*/  LDC R16, c[0x0][0xb0c] ;  /* 0x0002c300ff107b82 */ /* 0x000f220000000800 */
[----:B-1----:R-:W-:-:S05]  /*2190*/  IMAD.HI.U32 R4, R11, R4, RZ ;  /* 0x000000040b047227 */ /* 0x002fca00078e00ff */
[----:B------:R-:W-:Y:S01]  /*21a0*/  SHF.R.U32.HI R4, RZ, R5, R4 ;  /* 0x00000005ff047219 */ /* 0x000fe20000011604 */
[----:B--2---:R-:W-:Y:S01]  /*21b0*/  IMAD.HI.U32 R3, R8, R3, RZ ;  /* 0x0000000308037227 */ /* 0x004fe200078e00ff */
[----:B------:R-:W-:-:S04]  /*21c0*/  ISETP.NE.AND P0, PT, R2, 0x1, PT ;  /* 0x000000010200780c */ /* 0x000fc80003f05270 */
[----:B---3--:R-:W-:-:S04]  /*21d0*/  SHF.R.U32.HI R3, RZ, R6, R3 ;  /* 0x00000006ff037219 */ /* 0x008fc80000011603 */
[----:B------:R-:W-:Y:S02]  /*21e0*/  SEL R3, R8, R3, !P0 ;  /* 0x0000000308037207 */ /* 0x000fe40004000000 */
[----:B----4-:R-:W-:-:S04]  /*21f0*/  ISETP.NE.AND P1, PT, R16, 0x1, PT ;  /* 0x000000011000780c */ /* 0x010fc80003f25270 */
[----:B------:R-:W-:-:S05]  /*2200*/  SEL R4, R11, R4, !P1 ;  /* 0x000000040b047207 */ /* 0x000fca0004800000 */
[----:B------:R-:W-:Y:S02]  /*2210*/  IMAD.IADD R5, R3, 0x1, -R4 ;  /* 0x0000000103057824 */ /* 0x000fe400078e0a04 */
[----:B------:R-:W-:Y:S02]  /*2220*/  IMAD.IADD R3, R4, 0x1, -R3 ;  /* 0x0000000104037824 */ /* 0x000fe400078e0a03 */
[----:B------:R-:W-:Y:S02]  /*2230*/  IMAD R11, R5, R16, R11 ;  /* 0x00000010050b7224 */ /* 0x000fe400078e020b */
[----:B------:R-:W-:-:S07]  /*2240*/  IMAD R8, R3, R2, R8 ;  /* 0x0000000203087224 */ /* 0x000fce00078e0208 */
.L_x_34:
[----:B------:R-:W-:Y:S01]  /*2250*/  VIADD R14, R14, 0x1 ;  /* 0x000000010e0e7836 */ /* 0x000fe20000000000 */
[----:B------:R-:W-:Y:S01]  /*2260*/  PLOP3.LUT P1, PT, PT, PT, PT, 0x80, 0x8 ;  /* 0x000000000008781c */ /* 0x000fe20003f2f070 */
[----:B------:R-:W-:Y:S02]  /*2270*/  IMAD.IADD R21, R11, 0x1, R170 ;  /* 0x000000010b157824 */ /* 0x000fe400078e02aa */
[----:B------:R-:W-:Y:S01]  /*2280*/  IMAD.IADD R20, R8, 0x1, R147 ;  /* 0x0000000108147824 */ /* 0x000fe200078e0293 */
[----:B------:R-:W-:-:S04]  /*2290*/  ISETP.NE.AND P0, PT, R14, 0x2, PT ;  /* 0x000000020e00780c */ /* 0x000fc80003f05270 */
[----:B------:R-:W-:Y:S02]  /*22a0*/  SEL R2, RZ, 0x1, P0 ;  /* 0x00000001ff027807 */ /* 0x000fe40000000000 */
[----:B------:R-:W-:Y:S02]  /*22b0*/  SEL R14, R14, RZ, P0 ;  /* 0x000000ff0e0e7207 */ /* 0x000fe40000000000 */
[----:B------:R-:W-:Y:S01]  /*22c0*/  LOP3.LUT R13, R13, R2, RZ, 0x3c, !PT ;  /* 0x000000020d0d7212 */ /* 0x000fe200078e3cff */
[----:B------:R-:W-:Y:S06]  /*22d0*/  @P2 BRA `(.L_x_35) ;  /* 0xfffffff000982947 */ /* 0x000fec000383ffff */
[----:B------:R-:W-:Y:S01]  /*22e0*/  UIADD3 UR4, UPT, UPT, UR4, 0x30, URZ ;  /* 0x0000003004047890 */ /* 0x000fe2000fffe0ff */
[----:B------:R-:W-:-:S03]  /*22f0*/  SHF.L.U32 R3, R15, 0x1f, RZ ;  /* 0x0000001f0f037819 */ /* 0x000fc600000006ff */
[----:B------:R-:W-:-:S09]  /*2300*/  ULEA UR5, UR6, UR4, 0x3 ;  /* 0x0000000406057291 */ /* 0x000fd2000f8e18ff */
[----:B------:R-:W1:Y:S02]  /*2310*/  SYNCS.PHASECHK.TRANS64.TRYWAIT P0, [UR5], R3 ;  /* 0x00000003ff0075a7 */ /* 0x000e640008001105 */
[----:B-1----:R-:W-:Y:S05]  /*2320*/  @!P0 BRA `(.L_x_36) ;  /* 0x0000008c00a08947 */ /* 0x002fea0003800000 */
.L_x_133:
[----:B------:R-:W-:-:S04]  /*2330*/  UIADD3 UR6, UPT, UPT, UR6, 0x1, URZ ;  /* 0x0000000106067890 */ /* 0x000fc8000fffe0ff */
[----:B------:R-:W-:-:S04]  /*2340*/  UISETP.NE.AND UP0, UPT, UR6, 0x6, UPT ;  /* 0x000000060600788c */ /* 0x000fc8000bf05270 */
[----:B------:R-:W-:Y:S02]  /*2350*/  USEL UR7, URZ, 0x1, UP0 ;  /* 0x00000001ff077887 */ /* 0x000fe40008000000 */
[----:B------:R-:W-:-:S04]  /*2360*/  USEL UR6, UR6, URZ, UP0 ;  /* 0x000000ff06067287 */ /* 0x000fc80008000000 */
[----:B------:R-:W-:Y:S01]  /*2370*/  ULEA UR5, UR6, UR4, 0x3 ;  /* 0x0000000406057291 */ /* 0x000fe2000f8e18ff */
[----:B------:R-:W-:-:S04]  /*2380*/  LOP3.LUT R2, R15, UR7, RZ, 0x3c, !PT ;  /* 0x000000070f027c12 */ /* 0x000fc8000f8e3cff */
[----:B-1----:R-:W-:-:S04]  /*2390*/  SHF.L.U32 R3, R2, 0x1f, RZ ;  /* 0x0000001f02037819 */ /* 0x002fc800000006ff */
[----:B------:R-:W1:Y:S02]  /*23a0*/  SYNCS.PHASECHK.TRANS64.TRYWAIT P0, [UR5], R3 ;  /* 0x00000003ff0075a7 */ /* 0x000e640008001105 */
[----:B-1----:R-:W-:Y:S05]  /*23b0*/  @!P0 BRA `(.L_x_37) ;  /* 0x0000008c00948947 */ /* 0x002fea0003800000 */
.L_x_135:
        /* <DEDUP_REMOVED lines=9> */
.L_x_137:
        /* <DEDUP_REMOVED lines=9> */
.L_x_139:
        /* <DEDUP_REMOVED lines=9> */
.L_x_141:
[----:B------:R-:W-:-:S04]  /*2570*/  UIADD3 UR6, UPT, UPT, UR6, 0x1, URZ ;  /* 0x0000000106067890 */ /* 0x000fc8000fffe0ff */
[----:B------:R-:W-:-:S04]  /*2580*/  UISETP.NE.AND UP0, UPT, UR6, 0x6, UPT ;  /* 0x000000060600788c */ /* 0x000fc8000bf05270 */
[----:B------:R-:W-:Y:S02]  /*2590*/  USEL UR5, URZ, 0x1, UP0 ;  /* 0x00000001ff057887 */ /* 0x000fe40008000000 */
[----:B------:R-:W-:-:S04]  /*25a0*/  USEL UR6, UR6, URZ, UP0 ;  /* 0x000000ff06067287 */ /* 0x000fc80008000000 */
[----:B------:R-:W-:Y:S01]  /*25b0*/  ULEA UR6, UR6, UR4, 0x3 ;  /* 0x0000000406067291 */ /* 0x000fe2000f8e18ff */
[----:B-1----:R-:W-:-:S04]  /*25c0*/  LOP3.LUT R3, R2, UR5, RZ, 0x3c, !PT ;  /* 0x0000000502037c12 */ /* 0x002fc8000f8e3cff */
[----:B------:R-:W-:Y:S01]  /*25d0*/  SHF.L.U32 R3, R3, 0x1f, RZ ;  /* 0x0000001f03037819 */ /* 0x000fe200000006ff */
[----:B----4-:R-:W-:-:S07]  /*25e0*/  IMAD.U32 R0, RZ, RZ, UR6 ;  /* 0x00000006ff007e24 */ /* 0x010fce000f8e00ff */
.L_x_41:
[----:B-1----:R1:W2:Y:S02]  /*25f0*/  SYNCS.PHASECHK.TRANS64.TRYWAIT P0, [R0+URZ], R3 ;  /* 0x00000003000075a7 */ /* 0x0022a400080011ff */
[----:B--2---:R-:W-:Y:S05]  /*2600*/  @!P0 NANOSLEEP.SYNCS 0x989680 ;  /* 0x009896800000895d */ /* 0x004fea0003900000 */
[----:B------:R-:W2:Y:S02]  /*2610*/  @!P0 SYNCS.PHASECHK.TRANS64 P0, [R0+URZ], R3 ;  /* 0x00000003000085a7 */ /* 0x000ea400080010ff */
[----:B--2---:R-:W-:Y:S05]  /*2620*/  @P0 EXIT ;  /* 0x000000000000094d */ /* 0x004fea0003800000 */
[----:B------:R-:W-:Y:S05]  /*2630*/  BRA `(.L_x_41) ;  /* 0xfffffffc00ec7947 */ /* 0x000fea000383ffff */
.L_x_17:
[----:B------:R-:W-:-:S04]  /*2640*/  UISETP.NE.AND UP1, UPT, UR37, URZ, UPT ;  /* 0x000000ff2500728c */ /* 0x000fc8000bf25270 */
[----:B------:R-:W-:-:S09]  /*2650*/  UISETP.NE.OR UP1, UPT, UR8, 0x1, UP1 ;  /* 0x000000010800788c */ /* 0x000fd20008f25670 */
[----:B------:R-:W-:Y:S05]  /*2660*/  BRA.U UP1, `(.L_x_42) ;  /* 0x0000000501487547 */ /* 0x000fea000b800000 */
[----:B------:R-:W-:Y:S01]  /*2670*/  ISETP.NE.AND P2, PT, R2, RZ, PT ;  /* 0x000000ff0200720c */ /* 0x000fe20003f45270 */
[----:B------:R-:W-:Y:S01]  /*2680*/  IMAD.MOV.U32 R12, RZ, RZ, 0x1 ;  /* 0x00000001ff0c7424 */ /* 0x000fe200078e00ff */
[----:B------:R-:W-:Y:S02]  /*2690*/  CS2R R10, SRZ ;  /* 0x00000000000a7805 */ /* 0x000fe4000001ff00 */
[----:B------:R-:W-:Y:S01]  /*26a0*/  CS2R R8, SRZ ;  /* 0x0000000000087805 */ /* 0x000fe2000001ff00 */
[----:B------:R-:W-:Y:S01]  /*26b0*/  UMOV UR4, 0x400 ;  /* 0x0000040000047882 */ /* 0x000fe20000000000 */
[----:B------:R-:W-:Y:S01]  /*26c0*/  UMOV UR6, URZ ;  /* 0x000000ff00067c82 */ /* 0x000fe20008000000 */
[----:B------:R-:W-:-:S12]  /*26d0*/  ULEA UR37, UR37, UR4, 0x18 ;  /* 0x0000000425257291 */ /* 0x000fd8000f8ec0ff */
.L_x_46:
[----:B------:R-:W-:Y:S02]  /*26e0*/  LEA R0, R8, UR37, 0x3 ;  /* 0x0000002508007c11 */ /* 0x000fe4000f8e18ff */
[----:B------:R-:W-:-:S03]  /*26f0*/  SHF.L.U32 R5, R9, 0x1f, RZ ;  /* 0x0000001f09057819 */ /* 0x000fc600000006ff */
[----:B------:R-:W-:Y:S01]  /*2700*/  VIADD R4, R0, 0x100 ;  /* 0x0000010000047836 */ /* 0x000fe20000000000 */
[----:B------:R-:W1:Y:S02]  /*2710*/  SYNCS.PHASECHK.TRANS64.TRYWAIT P0, [R0+URZ+0xf0], R5 ;  /* 0x0000f005000075a7 */ /* 0x000e6400080011ff */
[----:B-1----:R-:W-:Y:S05]  /*2720*/  @!P0 BRA `(.L_x_43) ;  /* 0x0000008c00188947 */ /* 0x002fea0003800000 */
.L_x_142:
[----:B------:R-:W-:Y:S01]  /*2730*/  ULEA UR5, UR6, UR37, 0x3 ;  /* 0x0000002506057291 */ /* 0x000fe2000f8e18ff */
[----:B------:R-:W-:Y:S02]  /*2740*/  PRMT R4, RZ, 0x654, R4 ;  /* 0x00000654ff047816 */ /* 0x000fe40000000004 */
[----:B-1----:R-:W-:Y:S01]  /*2750*/  SHF.L.U32 R5, R12, 0x1f, RZ ;  /* 0x0000001f0c057819 */ /* 0x002fe200000006ff */
[----:B------:R-:W-:Y:S01]  /*2760*/  UIADD3 UR4, UPT, UPT, UR5, 0xb0, URZ ;  /* 0x000000b005047890 */ /* 0x000fe2000fffe0ff */
[----:B------:R1:W-:Y:S05]  /*2770*/  SYNCS.ARRIVE.TRANS64.RED.A1T0 RZ, [R4+URZ], RZ ;  /* 0x000000ff04ff79a7 */ /* 0x0003ea00081004ff */
[----:B------:R-:W-:Y:S01]  /*2780*/  IMAD.U32 R7, RZ, RZ, UR4 ;  /* 0x00000004ff077e24 */ /* 0x000fe2000f8e00ff */
[----:B------:R-:W2:Y:S04]  /*2790*/  SYNCS.PHASECHK.TRANS64.TRYWAIT P0, [UR5+0xc0], R5 ;  /* 0x0000c005ff0075a7 */ /* 0x000ea80008001105 */
[----:B------:R-:W-:Y:S01]  /*27a0*/  PRMT R6, R2, 0x654, R7 ;  /* 0x0000065402067816 */ /* 0x000fe20000000007 */
[----:B-1----:R-:W-:Y:S01]  /*27b0*/  @!P2 IMAD.MOV.U32 R4, RZ, RZ, 0x10 ;  /* 0x00000010ff04a424 */ /* 0x002fe200078e00ff */
[----:B--2---:R-:W-:Y:S06]  /*27c0*/  @!P0 BRA `(.L_x_44) ;  /* 0x0000008c00048947 */ /* 0x004fec0003800000 */
.L_x_144:
[----:B------:R-:W-:Y:S01]  /*27d0*/  ULEA UR4, UR6, UR37, 0x4 ;  /* 0x0000002506047291 */ /* 0x000fe2000f8e20ff */
[----:B------:R-:W-:Y:S01]  /*27e0*/  SEL R3, R6, R3, !P2 ;  /* 0x0000000306037207 */ /* 0x000fe20005000000 */
[----:B------:R-:W-:Y:S01]  /*27f0*/  UIADD3 UR5, UPT, UPT, UR5, 0xb0, URZ ;  /* 0x000000b005057890 */ /* 0x000fe2000fffe0ff */
[----:B-1----:R-:W-:Y:S01]  /*2800*/  LEA R0, R11, UR37, 0x3 ;  /* 0x000000250b007c11 */ /* 0x002fe2000f8e18ff */
[----:B------:R-:W-:Y:S01]  /*2810*/  UIADD3 UR4, UPT, UPT, UR4, 0x120, URZ ;  /* 0x0000012004047890 */ /* 0x000fe2000fffe0ff */
[----:B------:R-:W-:Y:S01]  /*2820*/  SHF.L.U32 R5, R10, 0x1f, RZ ;  /* 0x0000001f0a057819 */ /* 0x000fe200000006ff */
[----:B------:R1:W-:Y:S01]  /*2830*/  @!P2 SYNCS.ARRIVE.TRANS64.RED RZ, [R3+URZ], R4 ;  /* 0x0000000403ffa9a7 */ /* 0x0003e200080004ff */
[----:B------:R-:W-:Y:S01]  /*2840*/  UIADD3 UR6, UPT, UPT, UR6, 0x1, URZ ;  /* 0x0000000106067890 */ /* 0x000fe2000fffe0ff */
[----:B------:R-:W-:-:S03]  /*2850*/  VIADD R8, R8, 0x1 ;  /* 0x0000000108087836 */ /* 0x000fc60000000000 */
[----:B------:R-:W-:Y:S02]  /*2860*/  UISETP.NE.AND UP0, UPT, UR6, 0x2, UPT ;  /* 0x000000020600788c */ /* 0x000fe4000bf05270 */
[----:B------:R-:W-:Y:S06]  /*2870*/  UGETNEXTWORKID.BROADCAST [UR4], [UR5] ;  /* 0x00000000040073ca */ /* 0x000fec0008000100 */
[----:B------:R-:W-:Y:S01]  /*2880*/  USEL UR4, URZ, 0x1, UP0 ;  /* 0x00000001ff047887 */ /* 0x000fe20008000000 */
[----:B------:R-:W-:Y:S01]  /*2890*/  ISETP.NE.AND P0, PT, R8, 0x2, PT ;  /* 0x000000020800780c */ /* 0x000fe20003f05270 */
[----:B------:R-:W-:Y:S01]  /*28a0*/  USEL UR6, UR6, URZ, UP0 ;  /* 0x000000ff06067287 */ /* 0x000fe20008000000 */
[----:B------:R-:W2:Y:S03]  /*28b0*/  SYNCS.PHASECHK.TRANS64.TRYWAIT P1, [R0+URZ+0xb0], R5 ;  /* 0x0000b005000075a7 */ /* 0x000ea600080211ff */
[----:B------:R-:W-:Y:S01]  /*28c0*/  LOP3.LUT R12, R12, UR4, RZ, 0x3c, !PT ;  /* 0x000000040c0c7c12 */ /* 0x000fe2000f8e3cff */
[----:B-12---:R-:W-:Y:S07]  /*28d0*/  @!P1 BRA `(.L_x_45) ;  /* 0x0000008800d89947 */ /* 0x006fee0003800000 */
.L_x_145:
[C---:B------:R-:W-:Y:S01]  /*28e0*/  LEA R4, R11.reuse, UR37, 0x4 ;  /* 0x000000250b047c11 */ /* 0x040fe2000f8e20ff */
[----:B-1----:R-:W-:Y:S01]  /*28f0*/  VIADD R0, R0, 0xc0 ;  /* 0x000000c000007836 */ /* 0x002fe20000000000 */
[----:B------:R-:W-:Y:S01]  /*2900*/  SEL R8, R8, RZ, P0 ;  /* 0x000000ff08087207 */ /* 0x000fe20000000000 */
[----:B------:R-:W-:-:S03]  /*2910*/  VIADD R11, R11, 0x1 ;  /* 0x000000010b0b7836 */ /* 0x000fc60000000000 */
[----:B------:R-:W1:Y:S01]  /*2920*/  LDS.128 R4, [R4+0x120] ;  /* 0x0001200004047984 */ /* 0x000e620000000c00 */
[----:B------:R-:W-:Y:S02]  /*2930*/  PRMT R0, RZ, 0x654, R0 ;  /* 0x00000654ff007816 */ /* 0x000fe40000000000 */
[C---:B------:R-:W-:Y:S01]  /*2940*/  ISETP.NE.AND P1, PT, R11.reuse, 0x2, PT ;  /* 0x000000020b00780c */ /* 0x040fe20003f25270 */
[----:B------:R-:W-:Y:S01]  /*2950*/  @!PT LDS RZ, [RZ] ;  /* 0x00000000fffff984 */ /* 0x000fe20000000800 */
[----:B------:R-:W-:Y:S01]  /*2960*/  @!PT LDS RZ, [RZ] ;  /* 0x00000000fffff984 */ /* 0x000fe20000000800 */
[----:B------:R-:W-:Y:S01]  /*2970*/  @!PT LDS RZ, [RZ] ;  /* 0x00000000fffff984 */ /* 0x000fe20000000800 */
[----:B------:R-:W-:Y:S01]  /*2980*/  @!PT LDS RZ, [RZ] ;  /* 0x00000000fffff984 */ /* 0x000fe20000000800 */
[----:B------:R2:W-:Y:S06]  /*2990*/  MEMBAR.ALL.CTA ;  /* 0x0000000000007992 */ /* 0x0005ec0000008000 */
[----:B--2---:R-:W2:Y:S01]  /*29a0*/  FENCE.VIEW.ASYNC.S ;  /* 0x00000000000073c6 */ /* 0x004ea20000000000 */
[----:B------:R-:W-:Y:S01]  /*29b0*/  SEL R11, R11, RZ, P1 ;  /* 0x000000ff0b0b7207 */ /* 0x000fe20000800000 */
[----:B--2---:R2:W-:Y:S01]  /*29c0*/  SYNCS.ARRIVE.TRANS64.RED.A1T0 RZ, [R0+URZ], RZ ;  /* 0x000000ff00ff79a7 */ /* 0x0045e200081004ff */
[----:B-1----:R-:W-:-:S02]  /*29d0*/  LOP3.LUT P3, RZ, R6, 0x1, RZ, 0xc0, !PT ;  /* 0x0000000106ff7812 */ /* 0x002fc4000786c0ff */
[----:B------:R-:W-:-:S04]  /*29e0*/  SEL R5, RZ, 0x1, P1 ;  /* 0x00000001ff057807 */ /* 0x000fc80000800000 */
[----:B------:R-:W-:Y:S02]  /*29f0*/  LOP3.LUT R10, R10, R5, RZ, 0x3c, !PT ;  /* 0x000000050a0a7212 */ /* 0x000fe400078e3cff */
[----:B--2---:R-:W-:-:S04]  /*2a00*/  SEL R0, RZ, 0x1, P0 ;  /* 0x00000001ff007807 */ /* 0x004fc80000000000 */
[----:B------:R-:W-:Y:S01]  /*2a10*/  LOP3.LUT R9, R9, R0, RZ, 0x3c, !PT ;  /* 0x0000000009097212 */ /* 0x000fe200078e3cff */
[----:B------:R-:W-:Y:S06]  /*2a20*/  @P3 BRA `(.L_x_46) ;  /* 0xfffffffc002c3947 */ /* 0x000fec000383ffff */
[----:B------:R-:W-:Y:S01]  /*2a30*/  ULEA UR5, UR6, UR37, 0x3 ;  /* 0x0000002506057291 */ /* 0x000fe2000f8e18ff */
[----:B------:R-:W-:-:S08]  /*2a40*/  SHF.L.U32 R3, R12, 0x1f, RZ ;  /* 0x0000001f0c037819 */ /* 0x000fd000000006ff */
[----:B------:R-:W1:Y:S02]  /*2a50*/  SYNCS.PHASECHK.TRANS64 P0, [UR5+0xc0], R3 ;  /* 0x0000c003ff0075a7 */ /* 0x000e640008001005 */
[----:B-1----:R-:W-:Y:S05]  /*2a60*/  @P0 BRA `(.L_x_47) ;  /* 0x0000000000080947 */ /* 0x002fea0003800000 */
[----:B------:R-:W1:Y:S02]  /*2a70*/  SYNCS.PHASECHK.TRANS64.TRYWAIT P0, [UR5+0xc0], R3 ;  /* 0x0000c003ff0075a7 */ /* 0x000e640008001105 */
[----:B-1----:R-:W-:Y:S05]  /*2a80*/  @!P0 BRA `(.L_x_48) ;  /* 0x0000008800808947 */ /* 0x002fea0003800000 */
.L_x_47:
[----:B------:R-:W-:-:S04]  /*2a90*/  UIADD3 UR4, UPT, UPT, UR6, 0x1, URZ ;  /* 0x0000000106047890 */ /* 0x000fc8000fffe0ff */
[----:B------:R-:W-:-:S04]  /*2aa0*/  UISETP.NE.AND UP0, UPT, UR4, 0x2, UPT ;  /* 0x000000020400788c */ /* 0x000fc8000bf05270 */
[----:B------:R-:W-:Y:S02]  /*2ab0*/  USEL UR7, URZ, 0x1, UP0 ;  /* 0x00000001ff077887 */ /* 0x000fe40008000000 */
[----:B------:R-:W-:-:S04]  /*2ac0*/  USEL UR4, UR4, URZ, UP0 ;  /* 0x000000ff04047287 */ /* 0x000fc80008000000 */
[----:B------:R-:W-:Y:S01]  /*2ad0*/  ULEA UR4, UR4, UR37, 0x3 ;  /* 0x0000002504047291 */ /* 0x000fe2000f8e18ff */
[----:B-1----:R-:W-:-:S04]  /*2ae0*/  LOP3.LUT R3, R12, UR7, RZ, 0x3c, !PT ;  /* 0x000000070c037c12 */ /* 0x002fc8000f8e3cff */
[----:B------:R-:W-:-:S04]  /*2af0*/  SHF.L.U32 R0, R3, 0x1f, RZ ;  /* 0x0000001f03007819 */ /* 0x000fc800000006ff */
[----:B------:R-:W1:Y:S02]  /*2b00*/  SYNCS.PHASECHK.TRANS64 P0, [UR4+0xc0], R0 ;  /* 0x0000c000ff0075a7 */ /* 0x000e640008001004 */
[----:B-1----:R-:W-:Y:S05]  /*2b10*/  @P0 EXIT ;  /* 0x000000000000094d */ /* 0x002fea0003800000 */
[----:B------:R-:W-:Y:S02]  /*2b20*/  SHF.L.U32 R3, R3, 0x1f, RZ ;  /* 0x0000001f03037819 */ /* 0x000fe400000006ff */
[----:B------:R-:W-:-:S07]  /*2b30*/  MOV R0, UR4 ;  /* 0x0000000400007c02 */ /* 0x000fce0008000f00 */
.L_x_49:
[----:B-1----:R1:W2:Y:S02]  /*2b40*/  SYNCS.PHASECHK.TRANS64.TRYWAIT P0, [R0+URZ+0xc0], R3 ;  /* 0x0000c003000075a7 */ /* 0x0022a400080011ff */
[----:B--2---:R-:W-:Y:S05]  /*2b50*/  @!P0 NANOSLEEP.SYNCS 0x989680 ;  /* 0x009896800000895d */ /* 0x004fea0003900000 */
[----:B------:R-:W2:Y:S02]  /*2b60*/  @!P0 SYNCS.PHASECHK.TRANS64 P0, [R0+URZ+0xc0], R3 ;  /* 0x0000c003000085a7 */ /* 0x000ea400080010ff */
[----:B--2---:R-:W-:Y:S05]  /*2b70*/  @P0 EXIT ;  /* 0x000000000000094d */ /* 0x004fea0003800000 */
[----:B------:R-:W-:Y:S05]  /*2b80*/  BRA `(.L_x_49) ;  /* 0xfffffffc00ec7947 */ /* 0x000fea000383ffff */
.L_x_42:
[----:B------:R-:W-:-:S09]  /*2b90*/  UISETP.NE.AND UP1, UPT, UR8, URZ, UPT ;  /* 0x000000ff0800728c */ /* 0x000fd2000bf25270 */
[----:B------:R-:W-:Y:S05]  /*2ba0*/  BRA.U UP1, `(.L_x_50) ;  /* 0x0000000d01347547 */ /* 0x000fea000b800000 */
[----:B------:R-:W-:Y:S01]  /*2bb0*/  UMOV UR4, 0x40 ;  /* 0x0000004000047882 */ /* 0x000fe20000000000 */
[----:B------:R-:W-:Y:S01]  /*2bc0*/  NOP ;  /* 0x0000000000007918 */ /* 0x000fe20000000000 */
[----:B------:R-:W-:Y:S01]  /*2bd0*/  ULEA UR4, UR37, UR4, 0x18 ;  /* 0x0000000425047291 */ /* 0x000fe2000f8ec0ff */
[----:B------:R-:W-:Y:S02]  /*2be0*/  UMOV UR5, 0x400 ;  /* 0x0000040000057882 */ /* 0x000fe40000000000 */
[----:B------:R-:W-:-:S06]  /*2bf0*/  ULEA UR37, UR37, UR5, 0x18 ;  /* 0x0000000525257291 */ /* 0x000fcc000f8ec0ff */
[----:B------:R-:W1:Y:S02]  /*2c00*/  LDS.U8 R0, [UR4+0x1c] ;  /* 0x00001c04ff007984 */ /* 0x000e640008000000 */
[----:B-1----:R-:W-:-:S13]  /*2c10*/  ISETP.NE.AND P0, PT, R0, RZ, PT ;  /* 0x000000ff0000720c */ /* 0x002fda0003f05270 */
[----:B------:R-:W-:Y:S05]  /*2c20*/  @P0 BRA `(.L_x_51) ;  /* 0x0000000000580947 */ /* 0x000fea0003800000 */
[----:B------:R-:W-:-:S13]  /*2c30*/  ELECT P0, URZ, PT ;  /* 0x0000000000ff782f */ /* 0x000fda0003800000 */
[----:B------:R-:W-:Y:S05]  /*2c40*/  @!P0 BRA `(.L_x_52) ;  /* 0x0000000000608947 */ /* 0x000fea0003800000 */
[----:B------:R-:W-:Y:S01]  /*2c50*/  UMOV UR5, 0x10 ;  /* 0x0000001000057882 */ /* 0x000fe20000000000 */
[----:B------:R-:W-:Y:S01]  /*2c60*/  HFMA2 R0, -RZ, RZ, 0, 5.9604644775390625e-08 ;  /* 0x00000001ff007431 */ /* 0x000fe200000001ff */
[----:B------:R-:W-:-:S03]  /*2c70*/  MOV R2, 0xffff ;  /* 0x0000ffff00027802 */ /* 0x000fc60000000f00 */
[----:B------:R-:W-:Y:S04]  /*2c80*/  DEPBAR.LE SB1, 0x36 ;  /* 0x00009d800000791a */ /* 0x000fe80000000000 */
[----:B------:R-:W1:Y:S02]  /*2c90*/  UTCATOMSWS.FIND_AND_SET.ALIGN UP0, UR5, UR5 ;  /* 0x00000005000575e3 */ /* 0x000e640008000800 */
[----:B-1----:R-:W-:Y:S01]  /*2ca0*/  MOV R3, UR5 ;  /* 0x0000000500037c02 */ /* 0x002fe20008000f00 */
[----:B------:R-:W-:Y:S06]  /*2cb0*/  BRA.U UP0, `(.L_x_53) ;  /* 0x0000000100187547 */ /* 0x000fec000b800000 */
.L_x_54:
[----:B------:R-:W-:Y:S05]  /*2cc0*/  NANOSLEEP 0x64 ;  /* 0x000000640000795d */ /* 0x000fea0003800000 */
[----:B------:R-:W-:-:S05]  /*2cd0*/  UMOV UR5, 0x10 ;  /* 0x0000001000057882 */ /* 0x000fca0000000000 */
[----:B------:R-:W-:Y:S04]  /*2ce0*/  DEPBAR.LE SB1, 0x36 ;  /* 0x00009d800000791a */ /* 0x000fe80000000000 */
[----:B------:R-:W1:Y:S02]  /*2cf0*/  UTCATOMSWS.FIND_AND_SET.ALIGN UP0, UR5, UR5 ;  /* 0x00000005000575e3 */ /* 0x000e640008000800 */
[----:B-1----:R-:W-:Y:S01]  /*2d00*/  MOV R3, UR5 ;  /* 0x0000000500037c02 */ /* 0x002fe20008000f00 */
[----:B------:R-:W-:Y:S05]  /*2d10*/  BRA.U !UP0, `(.L_x_54) ;  /* 0xfffffffd08e87547 */ /* 0x000fea000b83ffff */
.L_x_53:
[-C--:B------:R-:W-:Y:S02]  /*2d20*/  SHF.L.U32 R2, R2, R3.reuse, RZ ;  /* 0x0000000302027219 */ /* 0x080fe400000006ff */
[----:B------:R-:W-:Y:S01]  /*2d30*/  SHF.L.U32 R0, R0, R3, RZ ;  /* 0x0000000300007219 */ /* 0x000fe200000006ff */
[----:B------:R-:W-:Y:S02]  /*2d40*/  IMAD.SHL.U32 R3, R3, 0x20, RZ ;  /* 0x0000002003037824 */ /* 0x000fe400078e00ff */
[----:B------:R1:W-:Y:S04]  /*2d50*/  ATOMS.OR RZ, [UR4+0x14], R2 ;  /* 0x00001402ffff798c */ /* 0x0003e8000b000004 */
[----:B------:R1:W-:Y:S04]  /*2d60*/  ATOMS.OR RZ, [UR4+0x18], R0 ;  /* 0x00001800ffff798c */ /* 0x0003e8000b000004 */
[----:B------:R1:W-:Y:S01]  /*2d70*/  STS [UR37+0x140], R3 ;  /* 0x00014003ff007988 */ /* 0x0003e20008000825 */
[----:B------:R-:W-:Y:S05]  /*2d80*/  BRA `(.L_x_52) ;  /* 0x0000000000107947 */ /* 0x000fea0003800000 */
.L_x_51:
[----:B------:R-:W-:Y:S02]  /*2d90*/  MOV R0, 0xffffffff ;  /* 0xffffffff00007802 */ /* 0x000fe40000000f00 */
[----:B------:R-:W-:-:S03]  /*2da0*/  MOV R2, 0x2dd0 ;  /* 0x00002dd000027802 */ /* 0x000fc60000000f00 */
[----:B------:R1:W-:Y:S04]  /*2db0*/  STS [UR37+0x140], R0 ;  /* 0x00014000ff007988 */ /* 0x0003e80008000825 */
[----:B-1-3-5:R-:W-:Y:S05]  /*2dc0*/  CALL.REL.NOINC `($__internal_1_$__cuda_sm10x_tcgen05_guardrail_trap_phase_invalid_during_alloc) ;  /* 0x0000008c00947944 */ /* 0x02afea0003c00000 */
.L_x_52:
[----:B------:R-:W-:Y:S05]  /*2dd0*/  WARPSYNC.ALL ;  /* 0x0000000000007948 */ /* 0x000fea0003800000 */
[----:B------:R-:W2:Y:S01]  /*2de0*/  S2UR UR6, SR_CgaCtaId ;  /* 0x00000000000679c3 */ /* 0x000ea20000008800 */
[----:B------:R-:W-:Y:S01]  /*2df0*/  UMOV UR4, 0x400 ;  /* 0x0000040000047882 */ /* 0x000fe20000000000 */
[----:B------:R-:W-:-:S06]  /*2e00*/  NOP ;  /* 0x0000000000007918 */ /* 0x000fcc0000000000 */
[----:B------:R-:W-:Y:S06]  /*2e10*/  BAR.ARV 0x6, 0xa0 ;  /* 0x0182800000007b1d */ /* 0x000fec0000002000 */
[----:B------:R-:W4:Y:S01]  /*2e20*/  LDCU UR7, c[0x0][0x38c] ;  /* 0x00007180ff0777ac */ /* 0x000f220008000800 */
[----:B------:R-:W-:Y:S01]  /*2e30*/  IMAD.MOV.U32 R11, RZ, RZ, 0x1 ;  /* 0x00000001ff0b7424 */ /* 0x000fe200078e00ff */
[----:B------:R-:W-:Y:S01]  /*2e40*/  CS2R R8, SRZ ;  /* 0x0000000000087805 */ /* 0x000fe2000001ff00 */
[----:B------:R-:W-:Y:S01]  /*2e50*/  IMAD.MOV.U32 R10, RZ, RZ, RZ ;  /* 0x000000ffff0a7224 */ /* 0x000fe200078e00ff */
[----:B------:R-:W-:Y:S01]  /*2e60*/  UMOV UR18, URZ ;  /* 0x000000ff00127c82 */ /* 0x000fe20008000000 */
[----:B------:R-:W-:Y:S01]  /*2e70*/  UMOV UR17, URZ ;  /* 0x000000ff00117c82 */ /* 0x000fe20008000000 */
[----:B------:R-:W-:Y:S01]  /*2e80*/  UMOV UR22, 0x0 ;  /* 0x0000000000167882 */ /* 0x000fe20000000000 */
[----:B------:R-:W-:Y:S01]  /*2e90*/  UMOV UR23, 0x8400010 ;  /* 0x0840001000177882 */ /* 0x000fe20000000000 */
[----:B------:R-:W-:Y:S01]  /*2ea0*/  UMOV UR20, 0x0 ;  /* 0x0000000000147882 */ /* 0x000fe20000000000 */
[----:B------:R-:W-:Y:S01]  /*2eb0*/  UMOV UR21, 0x8400010 ;  /* 0x0840001000157882 */ /* 0x000fe20000000000 */
[----:B--2---:R-:W-:Y:S01]  /*2ec0*/  ULEA UR6, UR6, UR4, 0x18 ;  /* 0x0000000406067291 */ /* 0x004fe2000f8ec0ff */
[----:B------:R-:W2:Y:S03]  /*2ed0*/  LDCU UR4, c[0x0][0x38c] ;  /* 0x00007180ff0477ac */ /* 0x000ea60008000800 */
[----:B------:R-:W-:-:S02]  /*2ee0*/  UIADD3 UR11, UPT, UPT, UR6, 0xc400, URZ ;  /* 0x0000c400060b7890 */ /* 0x000fc4000fffe0ff */
[----:B----4-:R-:W-:-:S03]  /*2ef0*/  UIADD3 UR7, UPT, UPT, UR7, 0x3f, URZ ;  /* 0x0000003f07077890 */ /* 0x010fc6000fffe0ff */
[----:B-1----:R-:W1:Y:S01]  /*2f00*/  LDS R0, [UR6+0x140] ;  /* 0x00014006ff007984 */ /* 0x002e620008000800 */
[----:B------:R-:W-:Y:S02]  /*2f10*/  UIADD3 UR12, UPT, UPT, UR6, 0x18400, URZ ;  /* 0x00018400060c7890 */ /* 0x000fe4000fffe0ff */
[----:B------:R-:W-:Y:S02]  /*2f20*/  USHF.R.S32.HI UR5, URZ, 0x1f, UR7 ;  /* 0x0000001fff057899 */ /* 0x000fe40008011407 */
[----:B------:R-:W-:Y:S02]  /*2f30*/  USHF.R.U32.HI UR11, URZ, 0x4, UR11 ;  /* 0x00000004ff0b7899 */ /* 0x000fe4000801160b */
[----:B------:R-:W-:Y:S02]  /*2f40*/  ULEA.HI UR5, UR5, UR7, URZ, 0x6 ;  /* 0x0000000705057291 */ /* 0x000fe4000f8f30ff */
[----:B------:R-:W-:Y:S02]  /*2f50*/  USHF.R.U32.HI UR12, URZ, 0x4, UR12 ;  /* 0x00000004ff0c7899 */ /* 0x000fe4000801160c */
[----:B------:R-:W-:-:S02]  /*2f60*/  USHF.R.S32.HI UR5, URZ, 0x6, UR5 ;  /* 0x00000006ff057899 */ /* 0x000fc40008011405 */
[----:B------:R-:W-:Y:S02]  /*2f70*/  ULOP3.LUT UR11, UR11, 0x3fff, URZ, 0xc0, !UPT ;  /* 0x00003fff0b0b7892 */ /* 0x000fe4000f8ec0ff */
[----:B------:R-:W-:Y:S02]  /*2f80*/  UISETP.LT.AND UP0, UPT, UR5, 0x1, UPT ;  /* 0x000000010500788c */ /* 0x000fe4000bf01270 */
[----:B------:R-:W-:Y:S02]  /*2f90*/  ULOP3.LUT UR12, UR12, 0x3fff, URZ, 0xc0, !UPT ;  /* 0x00003fff0c0c7892 */ /* 0x000fe4000f8ec0ff */
[----:B------:R-:W-:Y:S02]  /*2fa0*/  USEL UR10, UR5, 0x1, !UP0 ;  /* 0x00000001050a7887 */ /* 0x000fe4000c000000 */
[----:B------:R-:W-:Y:S02]  /*2fb0*/  ULOP3.LUT UR11, UR11, 0x10000, URZ, 0xfc, !UPT ;  /* 0x000100000b0b7892 */ /* 0x000fe4000f8efcff */
[----:B------:R-:W-:-:S02]  /*2fc0*/  ULOP3.LUT UR12, UR12, 0x10000, URZ, 0xfc, !UPT ;  /* 0x000100000c0c7892 */ /* 0x000fc4000f8efcff */
[----:B------:R-:W-:Y:S02]  /*2fd0*/  UIADD3 UR10, UPT, UPT, -UR10, URZ, URZ ;  /* 0x000000ff0a0a7290 */ /* 0x000fe4000fffe1ff */
[----:B--2---:R-:W-:Y:S01]  /*2fe0*/  UISETP.GE.AND UP3, UPT, UR4, 0x1, UPT ;  /* 0x000000010400788c */ /* 0x004fe2000bf66270 */
[----:B-1----:R-:W-:-:S15]  /*2ff0*/  R2UR UR19, R0 ;  /* 0x00000000001372ca */ /* 0x002fde00000e0000 */
.L_x_61:
[----:B------:R-:W-:Y:S02]  /*3000*/  LEA R0, R10, UR6, 0x3 ;  /* 0x000000060a007c11 */ /* 0x000fe4000f8e18ff */
[----:B------:R-:W-:Y:S02]  /*3010*/  SHF.L.U32 R5, R9, 0x1f, RZ ;  /* 0x0000001f09057819 */ /* 0x000fe400000006ff */
[----:B------:R-:W-:Y:S01]  /*3020*/  PLOP3.LUT P0, PT, PT, PT, UP3, 0x80, 0x8 ;  /* 0x000000000008781c */ /* 0x000fe20003f0f038 */
[----:B------:R-:W-:Y:S01]  /*3030*/  VIADD R3, R0, 0xc0 ;  /* 0x000000c000037836 */ /* 0x000fe20000000000 */
[----:B-1----:R-:W1:Y:S02]  /*3040*/  SYNCS.PHASECHK.TRANS64.TRYWAIT P1, [R0+URZ+0xb0], R5 ;  /* 0x0000b005000075a7 */ /* 0x002e6400080211ff */
[----:B-1--4-:R-:W-:Y:S09]  /*3050*/  @!P1 BRA `(.L_x_55) ;  /* 0x0000008400249947 */ /* 0x012ff20003800000 */
.L_x_147:
[----:B------:R-:W-:Y:S01]  /*3060*/  LEA R4, R10, UR6, 0x4 ;  /* 0x000000060a047c11 */ /* 0x000fe2000f8e20ff */
[----:B------:R-:W-:Y:S01]  /*3070*/  @UP3 ULEA UR4, UR17, UR6, 0x3 ;  /* 0x0000000611043291 */ /* 0x000fe2000f8e18ff */
[----:B------:R-:W-:Y:S01]  /*3080*/  PLOP3.LUT P2, PT, PT, PT, PT, 0x80, 0x8 ;  /* 0x000000000008781c */ /* 0x000fe20003f4f070 */
[----:B------:R-:W-:Y:S01]  /*3090*/  ULEA UR8, UR18, UR6, 0x3 ;  /* 0x0000000612087291 */ /* 0x000fe2000f8e18ff */
[----:B------:R-:W-:Y:S01]  /*30a0*/  PRMT R3, RZ, 0x654, R3 ;  /* 0x00000654ff037816 */ /* 0x000fe20000000003 */
[----:B------:R-:W-:Y:S01]  /*30b0*/  ULEA UR9, UR18, UR19, 0x8 ;  /* 0x0000001312097291 */ /* 0x000fe2000f8e40ff */
[----:B-1----:R-:W1:Y:S01]  /*30c0*/  LDS.128 R4, [R4+0x120] ;  /* 0x0001200004047984 */ /* 0x002e620000000c00 */
[----:B------:R-:W-:Y:S02]  /*30d0*/  @P0 SHF.L.U32 R2, R8, 0x1f, RZ ;  /* 0x0000001f08020819 */ /* 0x000fe400000006ff */
[----:B------:R-:W-:Y:S01]  /*30e0*/  SHF.L.U32 R0, R11, 0x1f, RZ ;  /* 0x0000001f0b007819 */ /* 0x000fe200000006ff */
[----:B------:R-:W-:Y:S01]  /*30f0*/  @!PT LDS RZ, [RZ] ;  /* 0x00000000fffff984 */ /* 0x000fe20000000800 */
[----:B------:R-:W-:Y:S01]  /*3100*/  @!PT LDS RZ, [RZ] ;  /* 0x00000000fffff984 */ /* 0x000fe20000000800 */
[----:B------:R-:W-:Y:S01]  /*3110*/  @!PT LDS RZ, [RZ] ;  /* 0x00000000fffff984 */ /* 0x000fe20000000800 */
[----:B------:R-:W-:Y:S01]  /*3120*/  @!PT LDS RZ, [RZ] ;  /* 0x00000000fffff984 */ /* 0x000fe20000000800 */
[----:B------:R2:W-:Y:S06]  /*3130*/  MEMBAR.ALL.CTA ;  /* 0x0000000000007992 */ /* 0x0005ec0000008000 */
[----:B--2---:R-:W2:Y:S02]  /*3140*/  FENCE.VIEW.ASYNC.S ;  /* 0x00000000000073c6 */ /* 0x004ea40000000000 */
[----:B--2---:R2:W-:Y:S01]  /*3150*/  SYNCS.ARRIVE.TRANS64.RED.A1T0 RZ, [R3+URZ], RZ ;  /* 0x000000ff03ff79a7 */ /* 0x0045e200081004ff */
[----:B------:R2:W4:Y:S01]  /*3160*/  @P0 SYNCS.PHASECHK.TRANS64.TRYWAIT P2, [UR4], R2 ;  /* 0x00000002ff0005a7 */ /* 0x0005220008041104 */
[----:B-1----:R-:W-:Y:S01]  /*3170*/  LOP3.LUT P1, RZ, R6, 0x1, RZ, 0xc0, !PT ;  /* 0x0000000106ff7812 */ /* 0x002fe2000782c0ff */
[----:B------:R-:W1:Y:S02]  /*3180*/  SYNCS.PHASECHK.TRANS64.TRYWAIT P0, [UR8+0xe0], R0 ;  /* 0x0000e000ff0075a7 */ /* 0x000e640008001108 */
[----:B-12-4-:R-:W-:Y:S10]  /*3190*/  @!P0 BRA `(.L_x_56) ;  /* 0x0000008000e88947 */ /* 0x016ff40003800000 */
.L_x_149:
[----:B------:R-:W-:Y:S01]  /*31a0*/  IADD3 R10, PT, PT, R10, 0x1, RZ ;  /* 0x000000010a0a7810 */ /* 0x000fe20007ffe0ff */
[----:B------:R-:W-:Y:S06]  /*31b0*/  BRA.U !UP3, `(.L_x_57) ;  /* 0x000000010b987547 */ /* 0x000fec000b800000 */
[----:B------:R-:W-:Y:S01]  /*31c0*/  UPLOP3.LUT UP4, UPT, UPT, UPT, UPT, 0x40, 0x4 ;  /* 0x000000000004789c */ /* 0x000fe20003f8e870 */
[----:B------:R-:W-:Y:S01]  /*31d0*/  UMOV UR16, UR10 ;  /* 0x0000000a00107c82 */ /* 0x000fe20008000000 */
[----:B------:R-:W-:Y:S01]  /*31e0*/  UMOV UR15, UR5 ;  /* 0x00000005000f7c82 */ /* 0x000fe20008000000 */
[----:B------:R-:W-:-:S08]  /*31f0*/  UMOV UR14, UR17 ;  /* 0x00000011000e7c82 */ /* 0x000fd00008000000 */
.L_x_60:
[----:B------:R-:W-:Y:S02]  /*3200*/  UIADD3 UR16, UPT, UPT, UR16, 0x1, URZ ;  /* 0x0000000110107890 */ /* 0x000fe4000fffe0ff */
[----:B--2---:R-:W-:Y:S02]  /*3210*/  ULEA UR7, UR14, UR6, 0x3 ;  /* 0x000000060e077291 */ /* 0x004fe4000f8e18ff */
[----:B------:R-:W-:Y:S01]  /*3220*/  UISETP.NE.AND UP0, UPT, UR16, URZ, UPT ;  /* 0x000000ff1000728c */ /* 0x000fe2000bf05270 */
[----:B----4-:R-:W-:Y:S10]  /*3230*/  @P2 BRA `(.L_x_58) ;  /* 0x00000000000c2947 */ /* 0x010ff40003800000 */
[----:B-1----:R-:W-:Y:S04]  /*3240*/  SHF.L.U32 R3, R8, 0x1f, RZ ;  /* 0x0000001f08037819 */ /* 0x002fe800000006ff */
[----:B------:R-:W1:Y:S02]  /*3250*/  SYNCS.PHASECHK.TRANS64.TRYWAIT P0, [UR7], R3 ;  /* 0x00000003ff0075a7 */ /* 0x000e640008001107 */
[----:B-1----:R-:W-:Y:S05]  /*3260*/  @!P0 BRA `(.L_x_59) ;  /* 0x0000008000cc8947 */ /* 0x002fea0003800000 */
.L_x_58:
[----:B------:R-:W-:Y:S01]  /*3270*/  UISETP.NE.AND UP1, UPT, UR15, 0x1, UPT ;  /* 0x000000010f00788c */ /* 0x000fe2000bf25270 */
[----:B------:R-:W-:Y:S01]  /*3280*/  PLOP3.LUT P2, PT, PT, PT, PT, 0x80, 0x8 ;  /* 0x000000000008781c */ /* 0x000fe20003f4f070 */
[----:B------:R-:W-:Y:S02]  /*3290*/  UIADD3 UR17, UPT, UPT, UR14, 0x1, URZ ;  /* 0x000000010e117890 */ /* 0x000fe4000fffe0ff */
[----:B------:R-:W-:Y:S02]  /*32a0*/  ULEA UR24, UR14, UR12, 0xa ;  /* 0x0000000c0e187291 */ /* 0x000fe4000f8e50ff */
[----:B------:R-:W-:Y:S01]  /*32b0*/  UISETP.NE.AND UP2, UPT, UR17, 0x6, UPT ;  /* 0x000000061100788c */ /* 0x000fe2000bf45270 */
[----:B------:R-:W-:Y:S01]  /*32c0*/  PLOP3.LUT P0, PT, PT, PT, UP1, 0x80, 0x8 ;  /* 0x000000000008781c */ /* 0x000fe20003f0f018 */
[----:B------:R-:W-:Y:S02]  /*32d0*/  ULEA UR26, UR14, UR11, 0x9 ;  /* 0x0000000b0e1a7291 */ /* 0x000fe4000f8e48ff */
[----:B------:R-:W-:Y:S02]  /*32e0*/  USEL UR13, URZ, 0x1, UP2 ;  /* 0x00000001ff0d7887 */ /* 0x000fe40009000000 */
[----:B------:R-:W-:Y:S02]  /*32f0*/  USEL UR17, UR17, URZ, UP2 ;  /* 0x000000ff11117287 */ /* 0x000fe40009000000 */
[----:B------:R-:W-:Y:S02]  /*3300*/  UIADD3 UR30, UPT, UPT, UR24, 0x2, URZ ;  /* 0x00000002181e7890 */ /* 0x000fe4000fffe0ff */
[----:B------:R-:W-:Y:S01]  /*3310*/  @UP1 ULEA UR4, UR17, UR6, 0x3 ;  /* 0x0000000611041291 */ /* 0x000fe2000f8e18ff */
[----:B------:R-:W-:Y:S01]  /*3320*/  LOP3.LUT R8, R8, UR13, RZ, 0x3c, !PT ;  /* 0x0000000d08087c12 */ /* 0x000fe2000f8e3cff */
[----:B------:R-:W-:Y:S02]  /*3330*/  UIADD3 UR28, UPT, UPT, UR26, 0x2, URZ ;  /* 0x000000021a1c7890 */ /* 0x000fe4000fffe0ff */
[----:B------:R-:W-:Y:S01]  /*3340*/  UIADD3 UR7, UPT, UPT, UR7, 0x30, URZ ;  /* 0x0000003007077890 */ /* 0x000fe2000fffe0ff */
[----:B-1----:R-:W-:Y:S01]  /*3350*/  @P0 SHF.L.U32 R0, R8, 0x1f, RZ ;  /* 0x0000001f08000819 */ /* 0x002fe200000006ff */
[----:B------:R-:W-:Y:S01]  /*3360*/  UMOV UR25, 0x80004020 ;  /* 0x8000402000197882 */ /* 0x000fe20000000000 */
[----:B------:R-:W-:Y:S01]  /*3370*/  UMOV UR27, 0x80004020 ;  /* 0x80004020001b7882 */ /* 0x000fe20000000000 */
[----:B------:R-:W-:Y:S01]  /*3380*/  UMOV UR31, 0x80004020 ;  /* 0x80004020001f7882 */ /* 0x000fe20000000000 */
[----:B------:R2:W4:Y:S01]  /*3390*/  @P0 SYNCS.PHASECHK.TRANS64.TRYWAIT P2, [UR4], R0 ;  /* 0x00000000ff0005a7 */ /* 0x0005220008041104 */
[----:B------:R-:W-:Y:S01]  /*33a0*/  UIADD3 UR15, UPT, UPT, UR15, -0x1, URZ ;  /* 0xffffffff0f0f7890 */ /* 0x000fe2000fffe0ff */
[----:B------:R2:W-:Y:S01]  /*33b0*/  UTCQMMA gdesc[UR26], gdesc[UR24], tmem[UR9], tmem[UR22], idesc[UR23], UP4 ;  /* 0x00ff16181a0075ea */ /* 0x0005e2000a000309 */
[----:B------:R-:W-:Y:S01]  /*33c0*/  UPLOP3.LUT UP4, UPT, UPT, UPT, UPT, 0x80, 0x8 ;  /* 0x000000000008789c */ /* 0x000fe20003f8f070 */
[----:B------:R-:W-:Y:S01]  /*33d0*/  UMOV UR29, 0x80004020 ;  /* 0x80004020001d7882 */ /* 0x000fe20000000000 */
[----:B------:R-:W-:Y:S01]  /*33e0*/  UMOV UR14, UR17 ;  /* 0x00000011000e7c82 */ /* 0x000fe20008000000 */
[----:B------:R2:W-:Y:S01]  /*33f0*/  UTCQMMA gdesc[UR28], gdesc[UR30], tmem[UR9], tmem[UR20], idesc[UR21], UPT ;  /* 0x00ff141e1c0075ea */ /* 0x0005e2000b800309 */
[----:B------:R2:W-:Y:S01]  /*3400*/  UTCBAR [UR7], URZ ;  /* 0x000000ff070073e9 */ /* 0x0005e200080000ff */
[----:B------:R-:W-:Y:S06]  /*3410*/  BRA.U UP0, `(.L_x_60) ;  /* 0xfffffffd00787547 */ /* 0x000fec000b83ffff */
.L_x_57:
[----:B------:R-:W-:Y:S01]  /*3420*/  UIADD3 UR18, UPT, UPT, UR18, 0x1, URZ ;  /* 0x0000000112127890 */ /* 0x000fe2000fffe0ff */
[C---:B------:R-:W-:Y:S01]  /*3430*/  ISETP.NE.AND P0, PT, R10.reuse, 0x2, PT ;  /* 0x000000020a00780c */ /* 0x040fe20003f05270 */
[----:B------:R-:W-:Y:S02]  /*3440*/  UIADD3 UR8, UPT, UPT, UR8, 0xd0, URZ ;  /* 0x000000d008087890 */ /* 0x000fe4000fffe0ff */
[----:B------:R-:W-:Y:S01]  /*3450*/  UISETP.NE.AND UP0, UPT, UR18, 0x2, UPT ;  /* 0x000000021200788c */ /* 0x000fe2000bf05270 */
[----:B-12---:R-:W-:Y:S02]  /*3460*/  SEL R0, RZ, 0x1, P0 ;  /* 0x00000001ff007807 */ /* 0x006fe40000000000 */
[----:B------:R-:W-:Y:S01]  /*3470*/  SEL R10, R10, RZ, P0 ;  /* 0x000000ff0a0a7207 */ /* 0x000fe20000000000 */
[----:B------:R-:W-:Y:S01]  /*3480*/  USEL UR4, URZ, 0x1, UP0 ;  /* 0x00000001ff047887 */ /* 0x000fe20008000000 */
[----:B------:R-:W-:Y:S01]  /*3490*/  LOP3.LUT R9, R9, R0, RZ, 0x3c, !PT ;  /* 0x0000000009097212 */ /* 0x000fe200078e3cff */
[----:B------:R-:W-:Y:S01]  /*34a0*/  USEL UR18, UR18, URZ, UP0 ;  /* 0x000000ff12127287 */ /* 0x000fe20008000000 */
[----:B------:R1:W-:Y:S03]  /*34b0*/  UTCBAR [UR8], URZ ;  /* 0x000000ff080073e9 */ /* 0x0003e600080000ff */
[----:B------:R-:W-:Y:S01]  /*34c0*/  LOP3.LUT R11, R11, UR4, RZ, 0x3c, !PT ;  /* 0x000000040b0b7c12 */ /* 0x000fe2000f8e3cff */
[----:B------:R-:W-:Y:S07]  /*34d0*/  @P1 BRA `(.L_x_61) ;  /* 0xfffffff800c81947 */ /* 0x000fee000383ffff */
[----:B------:R-:W2:Y:S01]  /*34e0*/  S2UR UR4, SR_CgaCtaId ;  /* 0x00000000000479c3 */ /* 0x000ea20000008800 */
[----:B------:R-:W-:Y:S01]  /*34f0*/  ELECT P0, URZ, PT ;  /* 0x0000000000ff782f */ /* 0x000fe20003800000 */
[----:B------:R-:W-:Y:S01]  /*3500*/  IMAD.MOV.U32 R0, RZ, RZ, 0x1 ;  /* 0x00000001ff007424 */ /* 0x000fe200078e00ff */
[----:B------:R-:W-:Y:S01]  /*3510*/  UIADD3 UR6, UPT, UPT, UR6, 0xe0, URZ ;  /* 0x000000e006067890 */ /* 0x000fe2000fffe0ff */
[----:B------:R-:W-:Y:S01]  /*3520*/  SHF.L.U32 R3, R11, 0x1f, RZ ;  /* 0x0000001f0b037819 */ /* 0x000fe200000006ff */
[----:B------:R-:W-:-:S03]  /*3530*/  UMOV UR5, 0x40 ;  /* 0x0000004000057882 */ /* 0x000fc60000000000 */
[----:B------:R-:W-:Y:S01]  /*3540*/  UVIRTCOUNT.DEALLOC.SMPOOL 0x80 ;  /* 0x000000800000784c */ /* 0x000fe20000000000 */
[----:B--2---:R-:W-:Y:S02]  /*3550*/  ULEA UR4, UR4, UR5, 0x18 ;  /* 0x0000000504047291 */ /* 0x004fe4000f8ec0ff */
[----:B------:R-:W-:-:S07]  /*3560*/  ULEA UR5, UR18, UR6, 0x3 ;  /* 0x0000000612057291 */ /* 0x000fce000f8e18ff */
[----:B------:R2:W-:Y:S02]  /*3570*/  @P0 STS.U8 [UR4+0x1c], R0 ;  /* 0x00001c00ff000988 */ /* 0x0005e40008000004 */
[----:B------:R-:W3:Y:S02]  /*3580*/  SYNCS.PHASECHK.TRANS64.TRYWAIT P0, [UR5], R3 ;  /* 0x00000003ff0075a7 */ /* 0x000ee40008001105 */
[----:B--23--:R-:W-:Y:S05]  /*3590*/  @!P0 BRA `(.L_x_62) ;  /* 0x0000008000188947 */ /* 0x00cfea0003800000 */
.L_x_152:
[----:B------:R-:W-:-:S04]  /*35a0*/  UIADD3 UR7, UPT, UPT, UR18, 0x1, URZ ;  /* 0x0000000112077890 */ /* 0x000fc8000fffe0ff */
[----:B------:R-:W-:-:S04]  /*35b0*/  UISETP.NE.AND UP0, UPT, UR7, 0x2, UPT ;  /* 0x000000020700788c */ /* 0x000fc8000bf05270 */
[----:B------:R-:W-:Y:S02]  /*35c0*/  USEL UR5, URZ, 0x1, UP0 ;  /* 0x00000001ff057887 */ /* 0x000fe40008000000 */
[----:B------:R-:W-:-:S04]  /*35d0*/  USEL UR7, UR7, URZ, UP0 ;  /* 0x000000ff07077287 */ /* 0x000fc80008000000 */
[----:B------:R-:W-:Y:S01]  /*35e0*/  ULEA UR7, UR7, UR6, 0x3 ;  /* 0x0000000607077291 */ /* 0x000fe2000f8e18ff */
[----:B--2---:R-:W-:-:S04]  /*35f0*/  LOP3.LUT R3, R11, UR5, RZ, 0x3c, !PT ;  /* 0x000000050b037c12 */ /* 0x004fc8000f8e3cff */
[----:B------:R-:W-:-:S04]  /*3600*/  SHF.L.U32 R3, R3, 0x1f, RZ ;  /* 0x0000001f03037819 */ /* 0x000fc800000006ff */
[----:B------:R-:W2:Y:S02]  /*3610*/  SYNCS.PHASECHK.TRANS64.TRYWAIT P0, [UR7], R3 ;  /* 0x00000003ff0075a7 */ /* 0x000ea40008001107 */
[----:B--2---:R-:W-:Y:S05]  /*3620*/  @!P0 BRA `(.L_x_63) ;  /* 0x00000080000c8947 */ /* 0x004fea0003800000 */
.L_x_154:
[----:B------:R-:W-:Y:S01]  /*3630*/  NOP ;  /* 0x0000000000007918 */ /* 0x000fe20000000000 */
[----:B--2---:R-:W2:Y:S01]  /*3640*/  LDS R0, [UR4+0x14] ;  /* 0x00001404ff007984 */ /* 0x004ea20008000800 */
[----:B------:R-:W-:Y:S01]  /*3650*/  ULOP3.LUT UR6, UR19, 0xffff, URZ, 0xc0, !UPT ;  /* 0x0000ffff13067892 */ /* 0x000fe2000f8ec0ff */
[----:B-1----:R-:W-:Y:S01]  /*3660*/  UMOV UR8, 0xffff ;  /* 0x0000ffff00087882 */ /* 0x002fe20000000000 */
[----:B------:R-:W-:Y:S02]  /*3670*/  UMOV UR5, 0x1 ;  /* 0x0000000100057882 */ /* 0x000fe40000000000 */
[----:B------:R-:W-:-:S04]  /*3680*/  USHF.R.U32.HI UR6, URZ, 0x5, UR6 ;  /* 0x00000005ff067899 */ /* 0x000fc80008011606 */
[----:B------:R-:W-:Y:S02]  /*3690*/  USHF.L.U32 UR8, UR8, UR6, URZ ;  /* 0x0000000608087299 */ /* 0x000fe400080006ff */
[----:B------:R-:W-:-:S04]  /*36a0*/  USHF.L.U32 UR5, UR5, UR6, URZ ;  /* 0x0000000605057299 */ /* 0x000fc800080006ff */
[----:B--2---:R-:W-:-:S04]  /*36b0*/  LOP3.LUT R0, R0, UR8, RZ, 0xc0, !PT ;  /* 0x0000000800007c12 */ /* 0x004fc8000f8ec0ff */
[----:B------:R-:W-:-:S13]  /*36c0*/  ISETP.NE.AND P0, PT, R0, UR8, PT ;  /* 0x0000000800007c0c */ /* 0x000fda000bf05270 */
[----:B------:R-:W-:Y:S05]  /*36d0*/  @P0 BRA `(.L_x_64) ;  /* 0x0000000000580947 */ /* 0x000fea0003800000 */
[----:B------:R-:W1:Y:S02]  /*36e0*/  LDS R0, [UR4+0x18] ;  /* 0x00001804ff007984 */ /* 0x000e640008000800 */
[----:B-1----:R-:W-:-:S04]  /*36f0*/  LOP3.LUT R0, R0, UR5, RZ, 0xc0, !PT ;  /* 0x0000000500007c12 */ /* 0x002fc8000f8ec0ff */
[----:B------:R-:W-:-:S13]  /*3700*/  ISETP.NE.AND P0, PT, R0, UR5, PT ;  /* 0x0000000500007c0c */ /* 0x000fda000bf05270 */
[----:B------:R-:W-:Y:S05]  /*3710*/  @P0 BRA `(.L_x_65) ;  /* 0x00000000003c0947 */ /* 0x000fea0003800000 */
[----:B------:R-:W1:Y:S01]  /*3720*/  S2R R2, SR_LANEID ;  /* 0x0000000000027919 */ /* 0x000e620000000000 */
[----:B------:R-:W-:Y:S01]  /*3730*/  ULOP3.LUT UR8, URZ, UR8, URZ, 0x33, !UPT ;  /* 0x00000008ff087292 */ /* 0x000fe2000f8e33ff */
[----:B------:R-:W-:Y:S01]  /*3740*/  LOP3.LUT R4, RZ, UR5, RZ, 0x33, !PT ;  /* 0x00000005ff047c12 */ /* 0x000fe2000f8e33ff */
[----:B------:R-:W-:Y:S02]  /*3750*/  VOTEU.ANY UR7, UPT, PT ;  /* 0x0000000000077886 */ /* 0x000fe400038e0100 */
[----:B------:R-:W-:Y:S01]  /*3760*/  UFLO.U32 UR7, UR7 ;  /* 0x00000007000772bd */ /* 0x000fe200080e0000 */
[----:B------:R-:W2:Y:S01]  /*3770*/  REDUX UR5, R4 ;  /* 0x00000000040573c4 */ /* 0x000ea20000000000 */
[----:B------:R-:W-:-:S06]  /*3780*/  IMAD.U32 R0, RZ, RZ, UR8 ;  /* 0x00000008ff007e24 */ /* 0x000fcc000f8e00ff */
[----:B------:R3:W-:Y:S01]  /*3790*/  UTCATOMSWS.AND URZ, UR8 ;  /* 0x0000000800ff79e3 */ /* 0x0007e20008000000 */
[----:B------:R-:W4:Y:S01]  /*37a0*/  REDUX UR6, R0 ;  /* 0x00000000000673c4 */ /* 0x000f220000000000 */
[----:B-1----:R-:W-:Y:S01]  /*37b0*/  ISETP.EQ.U32.AND P0, PT, R2, UR7, PT ;  /* 0x0000000702007c0c */ /* 0x002fe2000bf02070 */
[----:B--2---:R-:W-:Y:S01]  /*37c0*/  IMAD.U32 R2, RZ, RZ, UR5 ;  /* 0x00000005ff027e24 */ /* 0x004fe2000f8e00ff */
[----:B----4-:R-:W-:-:S11]  /*37d0*/  MOV R3, UR6 ;  /* 0x0000000600037c02 */ /* 0x010fd60008000f00 */
[----:B------:R3:W-:Y:S04]  /*37e0*/  @P0 ATOMS.AND RZ, [UR4+0x14], R3 ;  /* 0x00001403ffff098c */ /* 0x0007e8000a800004 */
[----:B------:R3:W-:Y:S01]  /*37f0*/  @P0 ATOMS.AND RZ, [UR4+0x18], R2 ;  /* 0x00001802ffff098c */ /* 0x0007e2000a800004 */
[----:B------:R-:W-:Y:S05]  /*3800*/  BRA `(.L_x_66) ;  /* 0x0000000000147947 */ /* 0x000fea0003800000 */
.L_x_65:
[----:B------:R-:W-:Y:S02]  /*3810*/  MOV R2, 0x3830 ;  /* 0x0000383000027802 */ /* 0x000fe40000000f00 */
[----:B----45:R-:W-:Y:S05]  /*3820*/  CALL.REL.NOINC `($__internal_0_$__cuda_sm10x_tcgen05_guardrail_trap_col_being_dealloced_not_returned_by_alloc) ;  /* 0x0000008000f07944 */ /* 0x030fea0003c00000 */
[----:B------:R-:W-:Y:S05]  /*3830*/  BRA `(.L_x_66) ;  /* 0x0000000000087947 */ /* 0x000fea0003800000 */
.L_x_64:
[----:B------:R-:W-:Y:S02]  /*3840*/  MOV R2, 0x3860 ;  /* 0x0000386000027802 */ /* 0x000fe40000000f00 */
[----:B----45:R-:W-:Y:S05]  /*3850*/  CALL.REL.NOINC `($__internal_2_$__cuda_sm10x_tcgen05_guardrail_trap_unallocated_columns_being_dealloced) ;  /* 0x0000008000fc7944 */ /* 0x030fea0003c00000 */
.L_x_66:
[----:B------:R-:W-:Y:S01]  /*3860*/  NOP ;  /* 0x0000000000007918 */ /* 0x000fe20000000000 */
[----:B---3--:R-:W-:Y:S05]  /*3870*/  EXIT ;  /* 0x000000000000794d */ /* 0x008fea0003800000 */
.L_x_50:
[----:B------:R-:W-:-:S09]  /*3880*/  UISETP.NE.OR UP2, UPT, UR8, 0x3, !UP2 ;  /* 0x000000030800788c */ /* 0x000fd2000d745670 */
[----:B------:R-:W-:Y:S05]  /*3890*/  BRA.U UP2, `(.L_x_67) ;  /* 0x0000001102147547 */ /* 0x000fea000b800000 */
[----:B------:R-:W1:Y:S01]  /*38a0*/  LDC R0, c[0x0][0xb30] ;  /* 0x0002cc00ff007b82 */ /* 0x000e620000000800 */
[----:B------:R-:W2:Y:S01]  /*38b0*/  LDCU.64 UR8, c[0x0][0x888] ;  /* 0x00011100ff0877ac */ /* 0x000ea20008000a00 */
[----:B------:R-:W-:Y:S02]  /*38c0*/  HFMA2 R29, -RZ, RZ, 0, 0 ;  /* 0x00000000ff1d7431 */ /* 0x000fe400000001ff */
[----:B------:R-:W-:Y:S01]  /*38d0*/  IMAD.MOV.U32 R31, RZ, RZ, 0x1 ;  /* 0x00000001ff1f7424 */ /* 0x000fe200078e00ff */
[----:B------:R-:W-:Y:S01]  /*38e0*/  MOV R23, 0x2000 ;  /* 0x0000200000177802 */ /* 0x000fe20000000f00 */
[----:B------:R-:W4:Y:S01]  /*38f0*/  LDCU.64 UR4, c[0x0][0x890] ;  /* 0x00011200ff0477ac */ /* 0x000f220008000a00 */
[----:B------:R-:W-:Y:S01]  /*3900*/  IMAD.MOV.U32 R30, RZ, RZ, RZ ;  /* 0x000000ffff1e7224 */ /* 0x000fe200078e00ff */
[----:B------:R-:W3:Y:S01]  /*3910*/  LDC R19, c[0x0][0x370] ;  /* 0x0000dc00ff137b82 */ /* 0x000ee20000000800 */
[----:B------:R-:W-:Y:S01]  /*3920*/  UMOV UR7, 0x400 ;  /* 0x0000040000077882 */ /* 0x000fe20000000000 */
[----:B------:R-:W-:-:S02]  /*3930*/  UPLOP3.LUT UP1, UPT, UPT, UPT, UPT, 0x40, 0x4 ;  /* 0x000000000004789c */ /* 0x000fc40003f2e870 */
[----:B------:R-:W-:-:S04]  /*3940*/  ULEA UR7, UR37, UR7, 0x18 ;  /* 0x0000000725077291 */ /* 0x000fc8000f8ec0ff */
[----:B------:R-:W3:Y:S01]  /*3950*/  LDC R2, c[0x0][0xb0c] ;  /* 0x0002c300ff027b82 */ /* 0x000ee20000000800 */
[----:B------:R-:W-:Y:S02]  /*3960*/  UIADD3 UR13, UPT, UPT, UR7, 0x78, URZ ;  /* 0x00000078070d7890 */ /* 0x000fe4000fffe0ff */
[----:B--2---:R-:W-:Y:S02]  /*3970*/  UISETP.NE.U32.AND UP2, UPT, UR8, URZ, UPT ;  /* 0x000000ff0800728c */ /* 0x004fe4000bf45070 */
[----:B------:R-:W-:Y:S02]  /*3980*/  UIADD3 UR33, UPT, UPT, UR7, 0x60, URZ ;  /* 0x0000006007217890 */ /* 0x000fe4000fffe0ff */
[----:B----4-:R-:W-:Y:S01]  /*3990*/  UISETP.NE.U32.AND UP3, UPT, UR4, URZ, UPT ;  /* 0x000000ff0400728c */ /* 0x010fe2000bf65070 */
[----:B------:R-:W2:Y:S01]  /*39a0*/  LDC R18, c[0x0][0xb20] ;  /* 0x0002c800ff127b82 */ /* 0x000ea20000000800 */
[----:B-1----:R-:W-:Y:S01]  /*39b0*/  ISETP.NE.AND P1, PT, R0, 0x1, PT ;  /* 0x000000010000780c */ /* 0x002fe20003f25270 */
[----:B------:R-:W-:-:S02]  /*39c0*/  UISETP.NE.AND.EX UP2, UPT, UR9, URZ, UPT, UP2 ;  /* 0x000000ff0900728c */ /* 0x000fc4000bf45320 */
[----:B------:R-:W-:Y:S02]  /*39d0*/  UIADD3 UR25, UPT, UPT, UR7, 0x68, URZ ;  /* 0x0000006807197890 */ /* 0x000fe4000fffe0ff */
[----:B------:R-:W-:Y:S02]  /*39e0*/  UIADD3 UR17, UPT, UPT, UR7, 0x70, URZ ;  /* 0x0000007007117890 */ /* 0x000fe4000fffe0ff */
[----:B------:R-:W1:Y:S01]  /*39f0*/  LDC.64 R32, c[0x0][0x348] ;  /* 0x0000d200ff207b82 */ /* 0x000e620000000a00 */
[----:B------:R-:W-:Y:S02]  /*3a00*/  UPRMT UR13, UR37, 0x654, UR13 ;  /* 0x00000654250d7896 */ /* 0x000fe4000800000d */
[----:B------:R-:W-:-:S05]  /*3a10*/  UISETP.NE.AND.EX UP3, UPT, UR5, URZ, UPT, UP3 ;  /* 0x000000ff0500728c */ /* 0x000fca000bf65330 */
[----:B------:R-:W4:Y:S08]  /*3a20*/  LDC.64 R16, c[0x0][0xb10] ;  /* 0x0002c400ff107b82 */ /* 0x000f300000000a00 */
[----:B------:R-:W1:Y:S08]  /*3a30*/  LDC.64 R6, c[0x0][0xb18] ;  /* 0x0002c600ff067b82 */ /* 0x000e700000000a00 */
[----:B------:R-:W1:Y:S08]  /*3a40*/  LDC.64 R4, c[0x0][0xb28] ;  /* 0x0002ca00ff047b82 */ /* 0x000e700000000a00 */
[----:B--23--:R-:W1:Y:S02]  /*3a50*/  LDC R22, c[0x0][0x374] ;  /* 0x0000dd00ff167b82 */ /* 0x00ce640000000800 */
.L_x_78:
[C---:B------:R-:W-:Y:S02]  /*3a60*/  LEA R0, R30.reuse, UR7, 0x3 ;  /* 0x000000071e007c11 */ /* 0x040fe4000f8e18ff */
[----:B------:R-:W-:Y:S02]  /*3a70*/  SHF.L.U32 R3, R29, 0x1f, RZ ;  /* 0x0000001f1d037819 */ /* 0x000fe400000006ff */
[----:B------:R-:W-:Y:S02]  /*3a80*/  LEA R24, R30, UR7, 0x4 ;  /* 0x000000071e187c11 */ /* 0x000fe4000f8e20ff */
[----:B--2---:R-:W2:Y:S02]  /*3a90*/  SYNCS.PHASECHK.TRANS64.TRYWAIT P0, [R0+URZ+0xb0], R3 ;  /* 0x0000b003000075a7 */ /* 0x004ea400080011ff */
[----:B--2---:R-:W-:Y:S05]  /*3aa0*/  @!P0 BRA `(.L_x_68) ;  /* 0x0000007c00048947 */ /* 0x004fea0003800000 */
.L_x_155:
[----:B------:R-:W-:Y:S01]  /*3ab0*/  ISETP.GE.AND P0, PT, R72, 0x1, PT ;  /* 0x000000014800780c */ /* 0x000fe20003f06270 */
[----:B------:R-:W3:Y:S01]  /*3ac0*/  LDS.128 R24, [R24+0x120] ;  /* 0x0001200018187984 */ /* 0x000ee20000000c00 */
[----:B--2---:R-:W-:Y:S01]  /*3ad0*/  VIADD R0, R0, 0xc0 ;  /* 0x000000c000007836 */ /* 0x004fe20000000000 */
[----:B------:R-:W-:Y:S01]  /*3ae0*/  @!PT LDS RZ, [RZ] ;  /* 0x00000000fffff984 */ /* 0x000fe20000000800 */
[----:B------:R-:W-:Y:S01]  /*3af0*/  @!PT LDS RZ, [RZ] ;  /* 0x00000000fffff984 */ /* 0x000fe20000000800 */
[----:B------:R-:W-:Y:S01]  /*3b00*/  @!PT LDS RZ, [RZ] ;  /* 0x00000000fffff984 */ /* 0x000fe20000000800 */
[----:B------:R-:W-:Y:S01]  /*3b10*/  @!PT LDS RZ, [RZ] ;  /* 0x00000000fffff984 */ /* 0x000fe20000000800 */
[----:B------:R2:W-:Y:S06]  /*3b20*/  MEMBAR.ALL.CTA ;  /* 0x0000000000007992 */ /* 0x0005ec0000008000 */
[----:B--2---:R-:W2:Y:S01]  /*3b30*/  FENCE.VIEW.ASYNC.S ;  /* 0x00000000000073c6 */ /* 0x004ea20000000000 */
[----:B------:R-:W-:Y:S04]  /*3b40*/  PRMT R0, RZ, 0x654, R0 ;  /* 0x00000654ff007816 */ /* 0x000fe80000000000 */
[----:B--2---:R2:W-:Y:S01]  /*3b50*/  SYNCS.ARRIVE.TRANS64.RED.A1T0 RZ, [R0+URZ], RZ ;  /* 0x000000ff00ff79a7 */ /* 0x0045e200081004ff */
[----:B---3--:R-:W-:Y:S11]  /*3b60*/  LOP3.LUT P3, RZ, R26, 0x1, RZ, 0xc0, !PT ;  /* 0x000000011aff7812 */ /* 0x008ff6000786c0ff */
[----:B------:R-:W-:Y:S02]  /*3b70*/  @!UPT UIADD3 URZ, UPT, UPT, URZ, URZ, URZ ;  /* 0x000000fffffff290 */ /* 0x000fe4000fffe0ff */
[----:B------:R-:W-:Y:S02]  /*3b80*/  @P3 MOV R13, R24 ;  /* 0x00000018000d3202 */ /* 0x000fe40000000f00 */
[----:B------:R-:W-:Y:S01]  /*3b90*/  @P3 LOP3.LUT R8, R25, 0xffff, RZ, 0xc0, !PT ;  /* 0x0000ffff19083812 */ /* 0x000fe200078ec0ff */
[----:B--2---:R-:W-:Y:S06]  /*3ba0*/  @!P0 BRA `(.L_x_69) ;  /* 0x0000000000a48947 */ /* 0x004fec0003800000 */
[----:B-1----:R-:W-:Y:S01]  /*3bb0*/  IMAD.HI.U32 R35, R22, R7, RZ ;  /* 0x0000000716237227 */ /* 0x002fe200078e00ff */
[----:B------:R-:W-:Y:S02]  /*3bc0*/  ISETP.NE.AND P0, PT, R6, 0x1, PT ;  /* 0x000000010600780c */ /* 0x000fe40003f05270 */
[----:B------:R-:W-:Y:S01]  /*3bd0*/  ISETP.NE.AND P2, PT, R72, 0x1, PT ;  /* 0x000000014800780c */ /* 0x000fe20003f45270 */
[----:B----4-:R-:W-:Y:S01]  /*3be0*/  IMAD.HI.U32 R34, R19, R16, RZ ;  /* 0x0000001013227227 */ /* 0x010fe200078e00ff */
[----:B------:R-:W-:Y:S02]  /*3bf0*/  SHF.R.U32.HI R35, RZ, R18, R35 ;  /* 0x00000012ff237219 */ /* 0x000fe40000011623 */
[----:B------:R-:W-:Y:S01]  /*3c00*/  ISETP.NE.AND P4, PT, R2, 0x1, PT ;  /* 0x000000010200780c */ /* 0x000fe20003f85270 */
[----:B------:R-:W-:Y:S01]  /*3c10*/  IMAD.HI.U32 R36, R13, R16, RZ ;  /* 0x000000100d247227 */ /* 0x000fe200078e00ff */
[----:B------:R-:W-:Y:S02]  /*3c20*/  SHF.R.U32.HI R34, RZ, R17, R34 ;  /* 0x00000011ff227219 */ /* 0x000fe40000011622 */
[----:B------:R-:W-:Y:S01]  /*3c30*/  SEL R3, R22, R35, !P0 ;  /* 0x0000002316037207 */ /* 0x000fe20004000000 */
[C---:B------:R-:W-:Y:S01]  /*3c40*/  IMAD.HI.U32 R35, R8.reuse, R7, RZ ;  /* 0x0000000708237227 */ /* 0x040fe200078e00ff */
[----:B------:R-:W-:Y:S02]  /*3c50*/  SEL R11, R19, R34, !P4 ;  /* 0x00000022130b7207 */ /* 0x000fe40006000000 */
[----:B------:R-:W-:Y:S01]  /*3c60*/  SHF.R.U32.HI R36, RZ, R17, R36 ;  /* 0x00000011ff247219 */ /* 0x000fe20000011624 */
[----:B------:R-:W-:Y:S01]  /*3c70*/  IMAD.HI.U32 R38, R3, R4, RZ ;  /* 0x0000000403267227 */ /* 0x000fe200078e00ff */
[----:B------:R-:W-:Y:S03]  /*3c80*/  SHF.R.U32.HI R35, RZ, R18, R35 ;  /* 0x00000012ff237219 */ /* 0x000fe60000011623 */
[----:B------:R-:W-:Y:S01]  /*3c90*/  IMAD.HI.U32 R34, R11, R4, RZ ;  /* 0x000000040b227227 */ /* 0x000fe200078e00ff */
[----:B------:R-:W-:Y:S02]  /*3ca0*/  @P2 SHF.R.U32.HI R3, RZ, R5, R38 ;  /* 0x00000005ff032219 */ /* 0x000fe40000011626 */
[----:B------:R-:W-:Y:S02]  /*3cb0*/  SEL R9, R8, R35, !P0 ;  /* 0x0000002308097207 */ /* 0x000fe40004000000 */
[----:B------:R-:W-:Y:S01]  /*3cc0*/  @P2 SHF.R.U32.HI R11, RZ, R5, R34 ;  /* 0x00000005ff0b2219 */ /* 0x000fe20000011622 */
[C---:B------:R-:W-:Y:S01]  /*3cd0*/  IMAD R10, R72.reuse, R3, RZ ;  /* 0x00000003480a7224 */ /* 0x040fe200078e02ff */
[----:B------:R-:W-:Y:S01]  /*3ce0*/  SEL R3, R13, R36, !P4 ;  /* 0x000000240d037207 */ /* 0x000fe20006000000 */
[C---:B------:R-:W-:Y:S03]  /*3cf0*/  IMAD.HI.U32 R14, R9.reuse, R4, RZ ;  /* 0x00000004090e7227 */ /* 0x040fe600078e00ff */
[----:B------:R-:W-:Y:S01]  /*3d00*/  ISETP.GE.AND P0, PT, R9, R10, PT ;  /* 0x0000000a0900720c */ /* 0x000fe20003f06270 */
[C---:B------:R-:W-:Y:S01]  /*3d10*/  IMAD R12, R72.reuse, R11, RZ ;  /* 0x0000000b480c7224 */ /* 0x040fe200078e02ff */
[-C--:B------:R-:W-:Y:S04]  /*3d20*/  SHF.R.U32.HI R14, RZ, R5.reuse, R14 ;  /* 0x00000005ff0e7219 */ /* 0x080fe8000001160e */
[----:B------:R-:W-:Y:S02]  /*3d30*/  ISETP.GE.OR P0, PT, R3, R12, P0 ;  /* 0x0000000c0300720c */ /* 0x000fe40000706670 */
[----:B------:R-:W-:Y:S05]  /*3d40*/  SEL R15, R9, R14, !P2 ;  /* 0x0000000e090f7207 */ /* 0x000fea0005000000 */
[----:B------:R-:W-:Y:S04]  /*3d50*/  IMAD.MOV R14, RZ, RZ, -R15 ;  /* 0x000000ffff0e7224 */ /* 0x000fe800078e0a0f */
[----:B------:R-:W-:Y:S02]  /*3d60*/  IMAD R14, R72, R14, R9 ;  /* 0x0000000e480e7224 */ /* 0x000fe400078e0209 */
[C---:B------:R-:W-:Y:S05]  /*3d70*/  @!P0 IMAD.HI.U32 R10, R3.reuse, R4, RZ ;  /* 0x00000004030a8227 */ /* 0x040fea00078e00ff */
[----:B------:R-:W-:Y:S04]  /*3d80*/  @!P0 SHF.R.U32.HI R10, RZ, R5, R10 ;  /* 0x00000005ff0a8219 */ /* 0x000fe8000001160a */
[----:B------:R-:W-:Y:S01]  /*3d90*/  @!P0 SEL R0, R3, R10, !P2 ;  /* 0x0000000a03008207 */ /* 0x000fe20005000000 */
[----:B------:R-:W-:Y:S03]  /*3da0*/  IMAD.MOV R10, RZ, RZ, -R3 ;  /* 0x000000ffff0a7224 */ /* 0x000fe600078e0a03 */
[----:B------:R-:W-:Y:S01]  /*3db0*/  @!P0 IADD3 R15, PT, PT, R15, -R0, RZ ;  /* 0x800000000f0f8210 */ /* 0x000fe20007ffe0ff */
[----:B------:R-:W-:Y:S01]  /*3dc0*/  @!P0 IMAD R0, R11, R14, R0 ;  /* 0x0000000e0b008224 */ /* 0x000fe200078e0200 */
[----:B------:R-:W-:Y:S01]  /*3dd0*/  IADD3 R11, PT, PT, -R9, RZ, RZ ;  /* 0x000000ff090b7210 */ /* 0x000fe20007ffe1ff */
[----:B------:R-:W-:Y:S02]  /*3de0*/  IMAD R13, R2, R10, R13 ;  /* 0x0000000a020d7224 */ /* 0x000fe400078e020d */
[----:B------:R-:W-:Y:S02]  /*3df0*/  @!P0 IMAD R9, R15, R72, R3 ;  /* 0x000000480f098224 */ /* 0x000fe400078e0203 */
[----:B------:R-:W-:Y:S02]  /*3e00*/  @!P0 IMAD.MOV.U32 R3, RZ, RZ, R0 ;  /* 0x000000ffff038224 */ /* 0x000fe400078e0000 */
[----:B------:R-:W-:Y:S02]  /*3e10*/  IMAD R8, R6, R11, R8 ;  /* 0x0000000b06087224 */ /* 0x000fe400078e0208 */
[----:B------:R-:W-:Y:S02]  /*3e20*/  IMAD R13, R3, R2, R13 ;  /* 0x00000002030d7224 */ /* 0x000fe400078e020d */
[----:B------:R-:W-:Y:S02]  /*3e30*/  IMAD R8, R9, R6, R8 ;  /* 0x0000000609087224 */ /* 0x000fe400078e0208 */
.L_x_69:
[----:B------:R-:W-:Y:S05]  /*3e40*/  BRA.U UP1, `(.L_x_70) ;  /* 0x0000000101107547 */ /* 0x000fea000b800000 */
[----:B------:R-:W-:Y:S04]  /*3e50*/  MOV R0, UR6 ;  /* 0x0000000600007c02 */ /* 0x000fe80008000f00 */
[----:B------:R-:W-:Y:S04]  /*3e60*/  SHF.L.U32 R3, R0, 0x1f, RZ ;  /* 0x0000001f00037819 */ /* 0x000fe800000006ff */
[----:B------:R-:W2:Y:S02]  /*3e70*/  SYNCS.PHASECHK.TRANS64.TRYWAIT P0, [UR7+0xa8], R3 ;  /* 0x0000a803ff0075a7 */ /* 0x000ea40008001107 */
[----:B--2---:R-:W-:Y:S05]  /*3e80*/  @!P0 BRA `(.L_x_71) ;  /* 0x0000007800208947 */ /* 0x004fea0003800000 */
.L_x_70:
[----:B------:R-:W-:Y:S02]  /*3e90*/  R2UR UR35, R21 ;  /* 0x00000000152372ca */ /* 0x000fe400000e0000 */
[----:B------:R-:W-:Y:S02]  /*3ea0*/  R2UR UR34, R20 ;  /* 0x00000000142272ca */ /* 0x000fe400000e0000 */
[----:B------:R-:W-:Y:S02]  /*3eb0*/  ISETP.NE.U32.AND P2, PT, RZ, UR4, PT ;  /* 0x00000004ff007c0c */ /* 0x000fe4000bf45070 */
[----:B------:R-:W-:Y:S02]  /*3ec0*/  SHF.L.U32 R12, R31, 0x1f, RZ ;  /* 0x0000001f1f0c7819 */ /* 0x000fe400000006ff */
[----:B------:R-:W-:Y:S05]  /*3ed0*/  ISETP.NE.AND.EX P2, PT, RZ, UR5, PT, P2 ;  /* 0x00000005ff007c0c */ /* 0x000fea000bf45320 */
[----:B------:R-:W-:Y:S02]  /*3ee0*/  USHF.L.U32 UR35, UR35, 0x7, URZ ;  /* 0x0000000723237899 */ /* 0x000fe400080006ff */
[----:B------:R-:W-:Y:S01]  /*3ef0*/  USHF.L.U32 UR34, UR34, 0x8, URZ ;  /* 0x0000000822227899 */ /* 0x000fe200080006ff */
[----:B------:R-:W-:Y:S11]  /*3f00*/  BRA.U !UP3, `(.L_x_72) ;  /* 0x000000010b347547 */ /* 0x000ff6000b800000 */
[----:B------:R-:W-:Y:S01]  /*3f10*/  UPLOP3.LUT UP0, UPT, UPT, UPT, UP2, 0x80, 0x8 ;  /* 0x000000000008789c */ /* 0x000fe20003f0f020 */
[----:B--2---:R-:W-:Y:S02]  /*3f20*/  HFMA2 R0, -RZ, RZ, 0, 5.9604644775390625e-08 ;  /* 0x00000001ff007431 */ /* 0x004fe400000001ff */
[----:B------:R-:W-:Y:S03]  /*3f30*/  IMAD.MOV.U32 R171, RZ, RZ, 0x1 ;  /* 0x00000001ffab7424 */ /* 0x000fe600078e00ff */
[----:B------:R-:W-:Y:S05]  /*3f40*/  PLOP3.LUT P0, PT, PT, PT, UP0, 0x80, 0x8 ;  /* 0x000000000008781c */ /* 0x000fea0003f0f008 */
[----:B------:R-:W2:Y:S01]  /*3f50*/  @UP0 LDCU.64 UR10, c[0x0][0x888] ;  /* 0x00011100ff0a07ac */ /* 0x000ea20008000a00 */
[----:B------:R-:W-:Y:S07]  /*3f60*/  @UP0 UIMAD UR8, UR36, UR4, URZ ;  /* 0x00000004240802a4 */ /* 0x000fee000f8e02ff */
[----:B------:R-:W-:Y:S01]  /*3f70*/  @!P0 PRMT R171, R0, 0x7610, R171 ;  /* 0x0000761000ab8816 */ /* 0x000fe200000000ab */
[----:B--2---:R-:W-:Y:S03]  /*3f80*/  @UP0 UIMAD.WIDE UR10, UR8, 0x4, UR10 ;  /* 0x00000004080a08a5 */ /* 0x004fe6000f8e020a */
[----:B------:R-:W2:Y:S03]  /*3f90*/  @!UP0 LDCU UR8, c[0x0][0x880] ;  /* 0x00011000ff0887ac */ /* 0x000ea60008000800 */
[----:B------:R-:W-:Y:S01]  /*3fa0*/  IMAD.U32 R10, RZ, RZ, UR10 ;  /* 0x0000000aff0a7e24 */ /* 0x000fe2000f8e00ff */
[----:B------:R-:W-:Y:S05]  /*3fb0*/  MOV R11, UR11 ;  /* 0x0000000b000b7c02 */ /* 0x000fea0008000f00 */
[----:B-----5:R3:W5:Y:S02]  /*3fc0*/  @P0 LDG.E R81, desc[UR46][R10.64] ;  /* 0x0000002e0a510981 */ /* 0x020764000c1e1900 */
[----:B--23--:R-:W-:Y:S07]  /*3fd0*/  @!P0 IMAD.U32 R81, RZ, RZ, UR8 ;  /* 0x00000008ff518e24 */ /* 0x00cfee000f8e00ff */
.L_x_72:
[----:B-----5:R-:W-:Y:S01]  /*3fe0*/  @!P2 FSETP.EQ.AND P0, PT, R81, RZ, PT ;  /* 0x000000ff5100a20b */ /* 0x020fe20003f02000 */
[----:B------:R-:W-:Y:S01]  /*3ff0*/  @!UPT UIADD3 URZ, UPT, UPT, URZ, URZ, URZ ;  /* 0x000000fffffff290 */ /* 0x000fe2000fffe0ff */
[----:B------:R-:W-:Y:S11]  /*4000*/  @!P2 BRA `(.L_x_73) ;  /* 0x000000000014a947 */ /* 0x000ff60003800000 */
[----:B------:R-:W-:Y:S02]  /*4010*/  LOP3.LUT P2, RZ, R171, 0xff, RZ, 0xc0, !PT ;  /* 0x000000ffabff7812 */ /* 0x000fe4000784c0ff */
[----:B------:R-:W-:Y:S04]  /*4020*/  PLOP3.LUT P0, PT, PT, PT, UP0, 0x80, 0x8 ;  /* 0x000000000008781c */ /* 0x000fe80003f0f008 */
[----:B------:R-:W-:Y:S07]  /*4030*/  PLOP3.LUT P0, PT, P0, PT, PT, 0x8, 0x80 ;  /* 0x000000000080781c */ /* 0x000fee000070e170 */
[----:B------:R-:W-:Y:S11]  /*4040*/  @P2 FSETP.EQ.AND P0, PT, R81, RZ, PT ;  /* 0x000000ff5100220b */ /* 0x000ff60003f02000 */
[----:B------:R-:W-:Y:S02]  /*4050*/  @!UPT UIADD3 URZ, UPT, UPT, URZ, URZ, URZ ;  /* 0x000000fffffff290 */ /* 0x000fe4000fffe0ff */
.L_x_73:
[----:B------:R-:W3:Y:S01]  /*4060*/  SYNCS.PHASECHK.TRANS64.TRYWAIT P2, [UR7+0x80], R12 ;  /* 0x0000800cff0075a7 */ /* 0x000ee20008041107 */
[----:B------:R-:W-:Y:S04]  /*4070*/  ELECT P4, URZ, PT ;  /* 0x0000000000ff782f */ /* 0x000fe80003880000 */
[----:B------:R-:W-:Y:S11]  /*4080*/  PLOP3.LUT P4, PT, P0, P4, PT, 0xf2, 0x2f ;  /* 0x00000000002f781c */ /* 0x000ff60000789e72 */
[----:B------:R-:W-:Y:S02]  /*4090*/  @!UPT UIADD3 URZ, UPT, UPT, URZ, URZ, URZ ;  /* 0x000000fffffff290 */ /* 0x000fe4000fffe0ff */
[----:B-1----:R-:W-:Y:S05]  /*40a0*/  @!P4 IADD3 R9, P0, PT, R32, 0x580, RZ ;  /* 0x000005802009c810 */ /* 0x002fea0007f1e0ff */
[----:B--2---:R-:W-:Y:S01]  /*40b0*/  @!P4 IMAD.X R0, RZ, RZ, R33, P0 ;  /* 0x000000ffff00c224 */ /* 0x004fe200000e0621 */
[----:B---3--:R-:W-:Y:S07]  /*40c0*/  @!P2 BRA `(.L_x_74) ;  /* 0x0000007400a8a947 */ /* 0x008fee0003800000 */
.L_x_158:
[----:B------:R-:W-:Y:S01]  /*40d0*/  @!P4 R2UR UR8, R0 ;  /* 0x000000000008c2ca */ /* 0x000fe200000e0000 */
[----:B------:R-:W-:Y:S01]  /*40e0*/  VOTEU.ALL UP1, P4 ;  /* 0x0000000000ff7886 */ /* 0x000fe20002020000 */
[----:B------:R-:W-:Y:S01]  /*40f0*/  @!P4 R2UR UR9, R9 ;  /* 0x000000000909c2ca */ /* 0x000fe200000e0000 */
[----:B------:R-:W-:Y:S01]  /*4100*/  @!P4 IMAD.MOV.U32 R0, RZ, RZ, 0x2000 ;  /* 0x00002000ff00c424 */ /* 0x000fe200078e00ff */
[----:B------:R-:W-:Y:S01]  /*4110*/  UMOV UR10, 0x0 ;  /* 0x00000000000a7882 */ /* 0x000fe20000000000 */
[----:B------:R-:W-:Y:S01]  /*4120*/  UMOV UR11, 0x10000000 ;  /* 0x10000000000b7882 */ /* 0x000fe20000000000 */
[----:B------:R-:W-:Y:S01]  /*4130*/  @!UP1 UIADD3 UR32, UPT, UPT, UR7, 0x200, URZ ;  /* 0x0000020007209890 */ /* 0x000fe2000fffe0ff */
[----:B------:R-:W-:Y:S01]  /*4140*/  @!P4 IADD3 R9, P0, PT, R32, 0x580, RZ ;  /* 0x000005802009c810 */ /* 0x000fe20007f1e0ff */
[----:B------:R-:W-:Y:S05]  /*4150*/  VOTEU.ALL UP1, P4 ;  /* 0x0000000000ff7886 */ /* 0x000fea0002020000 */
[----:B------:R-:W-:Y:S01]  /*4160*/  IMAD.U32 R11, RZ, RZ, UR8 ;  /* 0x00000008ff0b7e24 */ /* 0x000fe2000f8e00ff */
[----:B------:R-:W-:Y:S01]  /*4170*/  UPRMT UR8, UR37, 0x654, UR33 ;  /* 0x0000065425087896 */ /* 0x000fe20008000021 */
[----:B------:R-:W-:Y:S03]  /*4180*/  IMAD.U32 R10, RZ, RZ, UR9 ;  /* 0x00000009ff0a7e24 */ /* 0x000fe6000f8e00ff */
[----:B------:R-:W-:Y:S02]  /*4190*/  @!P4 R2UR UR15, R11 ;  /* 0x000000000b0fc2ca */ /* 0x000fe400000e0000 */
[----:B------:R-:W-:Y:S11]  /*41a0*/  @!P4 R2UR UR14, R10 ;  /* 0x000000000a0ec2ca */ /* 0x000ff600000e0000 */
[----:B------:R-:W-:Y:S02]  /*41b0*/  @!UPT UIADD3 URZ, UPT, UPT, URZ, URZ, URZ ;  /* 0x000000fffffff290 */ /* 0x000fe4000fffe0ff */
[----:B------:R2:W-:Y:S01]  /*41c0*/  @!UP1 UTMALDG.3D [UR32], [UR14], desc[UR10] ;  /* 0x00000a200e0095b4 */ /* 0x0005e20008011000 */
[----:B------:R3:W-:Y:S01]  /*41d0*/  @!P4 SYNCS.ARRIVE.TRANS64.RED.A0TR RZ, [UR7+0x60], R0 ;  /* 0x00006000ffffc9a7 */ /* 0x0007e20008300407 */
[----:B------:R-:W-:Y:S01]  /*41e0*/  SYNCS.ARRIVE.TRANS64.RED.A1T0 RZ, [UR8], RZ ;  /* 0x000000ffffff79a7 */ /* 0x000fe20008100408 */
[----:B---3--:R-:W-:Y:S01]  /*41f0*/  @!P4 IMAD.X R0, RZ, RZ, R33, P0 ;  /* 0x000000ffff00c224 */ /* 0x008fe200000e0621 */
[----:B------:R-:W3:Y:S02]  /*4200*/  SYNCS.PHASECHK.TRANS64.TRYWAIT P2, [UR7+0x88], R12 ;  /* 0x0000880cff0075a7 */ /* 0x000ee40008041107 */
[----:B--23--:R-:W-:Y:S05]  /*4210*/  @!P2 BRA `(.L_x_75) ;  /* 0x00000074006ca947 */ /* 0x00cfea0003800000 */
.L_x_160:
        /* <DEDUP_REMOVED lines=8> */
[----:B------:R-:W-:Y:S01]  /*42a0*/  @!UP1 UIADD3 UR24, UPT, UPT, UR7, 0x2200, URZ ;  /* 0x0000220007189890 */ /* 0x000fe2000fffe0ff */
[----:B------:R-:W-:Y:S01]  /*42b0*/  VOTEU.ALL UP1, P4 ;  /* 0x0000000000ff7886 */ /* 0x000fe20002020000 */
[----:B------:R-:W-:Y:S01]  /*42c0*/  UMOV UR27, UR35 ;  /* 0x00000023001b7c82 */ /* 0x000fe20008000000 */
[----:B------:R-:W-:Y:S02]  /*42d0*/  UMOV UR28, UR36 ;  /* 0x00000024001c7c82 */ /* 0x000fe40008000000 */
[----:B------:R-:W-:Y:S01]  /*42e0*/  IMAD.U32 R11, RZ, RZ, UR8 ;  /* 0x00000008ff0b7e24 */ /* 0x000fe2000f8e00ff */
[----:B------:R-:W-:Y:S01]  /*42f0*/  UPRMT UR8, UR37, 0x654, UR25 ;  /* 0x0000065425087896 */ /* 0x000fe20008000019 */
[----:B------:R-:W-:Y:S02]  /*4300*/  IMAD.U32 R10, RZ, RZ, UR9 ;  /* 0x00000009ff0a7e24 */ /* 0x000fe4000f8e00ff */
[----:B------:R-:W-:Y:S01]  /*4310*/  @!P4 IMAD.X R20, RZ, RZ, R33, P0 ;  /* 0x000000ffff14c224 */ /* 0x000fe200000e0621 */
[----:B------:R-:W-:Y:S02]  /*4320*/  @!P4 R2UR UR15, R11 ;  /* 0x000000000b0fc2ca */ /* 0x000fe400000e0000 */
[----:B------:R-:W-:Y:S11]  /*4330*/  @!P4 R2UR UR14, R10 ;  /* 0x000000000a0ec2ca */ /* 0x000ff600000e0000 */
[----:B------:R-:W-:Y:S02]  /*4340*/  @!UPT UIADD3 URZ, UPT, UPT, URZ, URZ, URZ ;  /* 0x000000fffffff290 */ /* 0x000fe4000fffe0ff */
[----:B------:R2:W-:Y:S01]  /*4350*/  @!UP1 UTMALDG.3D [UR24], [UR14], desc[UR10] ;  /* 0x00000a180e0095b4 */ /* 0x0005e20008011000 */
[----:B------:R2:W-:Y:S01]  /*4360*/  @!P4 SYNCS.ARRIVE.TRANS64.RED.A0TR RZ, [UR7+0x68], R0 ;  /* 0x00006800ffffc9a7 */ /* 0x0005e20008300407 */
[----:B------:R-:W-:Y:S01]  /*4370*/  SYNCS.ARRIVE.TRANS64.RED.A1T0 RZ, [UR8], RZ ;  /* 0x000000ffffff79a7 */ /* 0x000fe20008100408 */
[----:B------:R-:W3:Y:S02]  /*4380*/  SYNCS.PHASECHK.TRANS64.TRYWAIT P2, [UR7+0x90], R12 ;  /* 0x0000900cff0075a7 */ /* 0x000ee40008041107 */
[----:B--23--:R-:W-:Y:S05]  /*4390*/  @!P2 BRA `(.L_x_76) ;  /* 0x000000740024a947 */ /* 0x00cfea0003800000 */
.L_x_162:
[----:B------:R-:W2:Y:S01]  /*43a0*/  LDC.64 R14, c[0x0][0xb10] ;  /* 0x0002c400ff0e7b82 */ /* 0x000ea20000000a00 */
[----:B------:R-:W-:Y:S01]  /*43b0*/  @!P4 R2UR UR8, R20 ;  /* 0x000000001408c2ca */ /* 0x000fe200000e0000 */
[----:B------:R-:W-:Y:S01]  /*43c0*/  VOTEU.ALL UP1, P4 ;  /* 0x0000000000ff7886 */ /* 0x000fe20002020000 */
[----:B------:R-:W-:Y:S01]  /*43d0*/  @!P4 R2UR UR9, R21 ;  /* 0x000000001509c2ca */ /* 0x000fe200000e0000 */
[----:B------:R-:W-:Y:S01]  /*43e0*/  UMOV UR10, 0x0 ;  /* 0x00000000000a7882 */ /* 0x000fe20000000000 */
[----:B------:R-:W-:Y:S03]  /*43f0*/  UMOV UR11, 0x10000000 ;  /* 0x10000000000b7882 */ /* 0x000fe60000000000 */
[----:B------:R-:W3:Y:S01]  /*4400*/  LDC.64 R10, c[0x0][0xb18] ;  /* 0x0002c600ff0a7b82 */ /* 0x000ee20000000a00 */
[----:B------:R-:W-:Y:S01]  /*4410*/  @!UP1 UIADD3 UR18, UPT, UPT, UR34, 0x80, URZ ;  /* 0x0000008022129890 */ /* 0x000fe2000fffe0ff */
[----:B------:R-:W-:Y:S01]  /*4420*/  @P3 SHF.R.U32.HI R28, RZ, 0x10, R25 ;  /* 0x00000010ff1c3819 */ /* 0x000fe20000011619 */
[----:B------:R-:W-:Y:S01]  /*4430*/  @!UP1 UIADD3 UR16, UPT, UPT, UR7, 0x4200, URZ ;  /* 0x0000420007109890 */ /* 0x000fe2000fffe0ff */
[----:B------:R-:W-:Y:S01]  /*4440*/  VIADD R30, R30, 0x1 ;  /* 0x000000011e1e7836 */ /* 0x000fe20000000000 */
[----:B------:R-:W-:Y:S03]  /*4450*/  VOTEU.ALL UP1, P4 ;  /* 0x0000000000ff7886 */ /* 0x000fe60002020000 */
[----:B------:R-:W5:Y:S01]  /*4460*/  @!P1 LDC R0, c[0x0][0xb20] ;  /* 0x0002c800ff009b82 */ /* 0x000f620000000800 */
[----:B------:R-:W-:Y:S01]  /*4470*/  UMOV UR19, UR35 ;  /* 0x0000002300137c82 */ /* 0x000fe20008000000 */
[----:B------:R-:W-:Y:S01]  /*4480*/  IMAD.U32 R21, RZ, RZ, UR8 ;  /* 0x00000008ff157e24 */ /* 0x000fe2000f8e00ff */
[----:B------:R-:W-:Y:S05]  /*4490*/  UMOV UR20, UR36 ;  /* 0x0000002400147c82 */ /* 0x000fea0008000000 */
[----:B-1----:R-:W1:Y:S01]  /*44a0*/  @!P1 LDC R3, c[0x0][0xb0c] ;  /* 0x0002c300ff039b82 */ /* 0x002e620000000800 */
[----:B------:R-:W-:Y:S01]  /*44b0*/  IMAD.U32 R20, RZ, RZ, UR9 ;  /* 0x00000009ff147e24 */ /* 0x000fe2000f8e00ff */
[----:B------:R-:W-:Y:S01]  /*44c0*/  UPRMT UR8, UR37, 0x654, UR17 ;  /* 0x0000065425087896 */ /* 0x000fe20008000011 */
[----:B------:R-:W-:Y:S03]  /*44d0*/  @!P4 R2UR UR15, R21 ;  /* 0x00000000150fc2ca */ /* 0x000fe600000e0000 */
[----:B------:R-:W-:Y:S01]  /*44e0*/  @!P4 R2UR UR14, R20 ;  /* 0x00000000140ec2ca */ /* 0x000fe200000e0000 */
[----:B------:R-:W-:Y:S11]  /*44f0*/  @!P4 IMAD.MOV.U32 R20, RZ, RZ, 0x2000 ;  /* 0x00002000ff14c424 */ /* 0x000ff600078e00ff */
[----:B------:R-:W-:Y:S01]  /*4500*/  @!UPT UIADD3 URZ, UPT, UPT, URZ, URZ, URZ ;  /* 0x000000fffffff290 */ /* 0x000fe2000fffe0ff */
[----:B------:R1:W-:Y:S01]  /*4510*/  @!UP1 UTMALDG.3D [UR16], [UR14], desc[UR10] ;  /* 0x00000a100e0095b4 */ /* 0x0003e20008011000 */
[----:B------:R1:W-:Y:S02]  /*4520*/  @!P4 SYNCS.ARRIVE.TRANS64.RED.A0TR RZ, [UR7+0x70], R20 ;  /* 0x00007014ffffc9a7 */ /* 0x0003e40008300407 */
[----:B-1----:R-:W-:Y:S01]  /*4530*/  @!P1 ISETP.NE.AND P2, PT, R3, 0x1, PT ;  /* 0x000000010300980c */ /* 0x002fe20003f45270 */
[C---:B--2---:R-:W-:Y:S01]  /*4540*/  @!P1 IMAD.HI.U32 R14, R13.reuse, R14, RZ ;  /* 0x0000000e0d0e9227 */ /* 0x044fe200078e00ff */
[----:B---3--:R-:W-:Y:S03]  /*4550*/  @!P1 ISETP.NE.AND P0, PT, R10, 0x1, PT ;  /* 0x000000010a00980c */ /* 0x008fe60003f05270 */
[C---:B------:R-:W-:Y:S01]  /*4560*/  @!P1 IMAD.HI.U32 R11, R8.reuse, R11, RZ ;  /* 0x0000000b080b9227 */ /* 0x040fe200078e00ff */
[----:B------:R-:W-:Y:S04]  /*4570*/  @!P1 SHF.R.U32.HI R14, RZ, R15, R14 ;  /* 0x0000000fff0e9219 */ /* 0x000fe8000001160e */
[----:B-----5:R-:W-:Y:S01]  /*4580*/  @!P1 SHF.R.U32.HI R9, RZ, R0, R11 ;  /* 0x00000000ff099219 */ /* 0x020fe2000001160b */
[----:B------:R-:W-:Y:S01]  /*4590*/  SYNCS.ARRIVE.TRANS64.RED.A1T0 RZ, [UR8], RZ ;  /* 0x000000ffffff79a7 */ /* 0x000fe20008100408 */
[----:B------:R-:W-:Y:S02]  /*45a0*/  @!P1 SEL R14, R13, R14, !P2 ;  /* 0x0000000e0d0e9207 */ /* 0x000fe40005000000 */
[----:B------:R-:W-:Y:S01]  /*45b0*/  @!P1 SEL R9, R8, R9, !P0 ;  /* 0x0000000908099207 */ /* 0x000fe20004000000 */
[----:B------:R-:W1:Y:S04]  /*45c0*/  SYNCS.PHASECHK.TRANS64.TRYWAIT P5, [UR7+0x98], R12 ;  /* 0x0000980cff0075a7 */ /* 0x000e6800080a1107 */
[----:B------:R-:W-:Y:S02]  /*45d0*/  @!P1 IMAD.IADD R0, R9, 0x1, -R14 ;  /* 0x0000000109009824 */ /* 0x000fe400078e0a0e */
[----:B------:R-:W-:Y:S02]  /*45e0*/  @!P1 IMAD.IADD R9, R14, 0x1, -R9 ;  /* 0x000000010e099824 */ /* 0x000fe400078e0a09 */
[----:B------:R-:W-:Y:S02]  /*45f0*/  @!P1 IMAD R13, R0, R3, R13 ;  /* 0x00000003000d9224 */ /* 0x000fe400078e020d */
[----:B------:R-:W-:Y:S01]  /*4600*/  @!P1 IMAD R8, R9, R10, R8 ;  /* 0x0000000a09089224 */ /* 0x000fe200078e0208 */
[----:B-1----:R-:W-:Y:S06]  /*4610*/  @!P5 BRA `(.L_x_77) ;  /* 0x00000070009cd947 */ /* 0x002fec0003800000 */
.L_x_164:
[----:B-1----:R-:W-:Y:S01]  /*4620*/  @!P4 IADD3 R3, P0, PT, R32, 0x580, RZ ;  /* 0x000005802003c810 */ /* 0x002fe20007f1e0ff */
[----:B------:R-:W-:Y:S01]  /*4630*/  VOTEU.ALL UP1, P4 ;  /* 0x0000000000ff7886 */ /* 0x000fe20002020000 */
[----:B------:R-:W-:Y:S01]  /*4640*/  UMOV UR18, 0x0 ;  /* 0x0000000000127882 */ /* 0x000fe20000000000 */
[----:B------:R-:W-:Y:S01]  /*4650*/  UMOV UR19, 0x10000000 ;  /* 0x1000000000137882 */ /* 0x000fe20000000000 */
[----:B------:R-:W-:Y:S01]  /*4660*/  @!P4 R2UR UR9, R3 ;  /* 0x000000000309c2ca */ /* 0x000fe200000e0000 */
[----:B------:R-:W-:Y:S01]  /*4670*/  @!P4 IMAD.X R0, RZ, RZ, R33, P0 ;  /* 0x000000ffff00c224 */ /* 0x000fe200000e0621 */
[----:B------:R-:W-:Y:S01]  /*4680*/  @!UP1 UIADD3 UR10, UPT, UPT, UR34, 0xc0, URZ ;  /* 0x000000c0220a9890 */ /* 0x000fe2000fffe0ff */
[----:B------:R-:W-:Y:S01]  /*4690*/  ISETP.NE.AND P0, PT, R30, 0x2, PT ;  /* 0x000000021e00780c */ /* 0x000fe20003f05270 */
[----:B------:R-:W-:Y:S01]  /*46a0*/  UMOV UR11, UR35 ;  /* 0x00000023000b7c82 */ /* 0x000fe20008000000 */
[----:B------:R-:W-:Y:S01]  /*46b0*/  UMOV UR12, UR36 ;  /* 0x00000024000c7c82 */ /* 0x000fe20008000000 */
[----:B------:R-:W-:Y:S01]  /*46c0*/  @!P4 R2UR UR8, R0 ;  /* 0x000000000008c2ca */ /* 0x000fe200000e0000 */
[----:B------:R-:W-:Y:S01]  /*46d0*/  IMAD.IADD R20, R8, 0x1, R147 ;  /* 0x0000000108147824 */ /* 0x000fe200078e0293 */
[----:B------:R-:W-:Y:S01]  /*46e0*/  @P3 R2UR UR36, R28 ;  /* 0x000000001c2432ca */ /* 0x000fe200000e0000 */
[----:B------:R-:W-:Y:S01]  /*46f0*/  IMAD.IADD R21, R13, 0x1, R170 ;  /* 0x000000010d157824 */ /* 0x000fe200078e02aa */
[----:B------:R-:W-:Y:S02]  /*4700*/  SEL R0, RZ, 0x1, P0 ;  /* 0x00000001ff007807 */ /* 0x000fe40000000000 */
[----:B------:R-:W-:Y:S01]  /*4710*/  LOP3.LUT R31, R31, 0x1, RZ, 0x3c, !PT ;  /* 0x000000011f1f7812 */ /* 0x000fe200078e3cff */
[----:B------:R-:W-:Y:S01]  /*4720*/  IMAD.U32 R10, RZ, RZ, UR9 ;  /* 0x00000009ff0a7e24 */ /* 0x000fe2000f8e00ff */
[----:B------:R-:W-:Y:S01]  /*4730*/  @!UP1 UIADD3 UR9, UPT, UPT, UR7, 0x78, URZ ;  /* 0x0000007807099890 */ /* 0x000fe2000fffe0ff */
[----:B------:R-:W-:Y:S02]  /*4740*/  LOP3.LUT R29, R29, R0, RZ, 0x3c, !PT ;  /* 0x000000001d1d7212 */ /* 0x000fe400078e3cff */
[----:B------:R-:W-:Y:S02]  /*4750*/  SEL R30, R30, RZ, P0 ;  /* 0x000000ff1e1e7207 */ /* 0x000fe40000000000 */
[----:B------:R-:W-:Y:S01]  /*4760*/  IMAD.U32 R11, RZ, RZ, UR8 ;  /* 0x00000008ff0b7e24 */ /* 0x000fe2000f8e00ff */
[----:B------:R-:W-:Y:S01]  /*4770*/  @!P4 R2UR UR14, R10 ;  /* 0x000000000a0ec2ca */ /* 0x000fe200000e0000 */
[----:B------:R-:W-:Y:S01]  /*4780*/  @!UP1 UIADD3 UR8, UPT, UPT, UR7, 0x6200, URZ ;  /* 0x0000620007089890 */ /* 0x000fe2000fffe0ff */
[----:B------:R-:W-:Y:S02]  /*4790*/  VOTEU.ALL UP1, P4 ;  /* 0x0000000000ff7886 */ /* 0x000fe40002020000 */
[----:B------:R-:W-:Y:S11]  /*47a0*/  @!P4 R2UR UR15, R11 ;  /* 0x000000000b0fc2ca */ /* 0x000ff600000e0000 */
[----:B------:R-:W-:Y:S02]  /*47b0*/  @!UPT UIADD3 URZ, UPT, UPT, URZ, URZ, URZ ;  /* 0x000000fffffff290 */ /* 0x000fe4000fffe0ff */
[----:B------:R2:W-:Y:S01]  /*47c0*/  @!UP1 UTMALDG.3D [UR8], [UR14], desc[UR18] ;  /* 0x000012080e0095b4 */ /* 0x0005e20008011000 */
[----:B------:R2:W-:Y:S01]  /*47d0*/  @!P4 SYNCS.ARRIVE.TRANS64.RED.A0TR RZ, [UR7+0x78], R23 ;  /* 0x00007817ffffc9a7 */ /* 0x0005e20008300407 */
[----:B------:R-:W-:Y:S01]  /*47e0*/  UPLOP3.LUT UP1, UPT, UPT, UPT, UPT, 0x80, 0x8 ;  /* 0x000000000008789c */ /* 0x000fe20003f2f070 */
[----:B------:R-:W-:Y:S01]  /*47f0*/  SYNCS.ARRIVE.TRANS64.RED.A1T0 RZ, [UR13], RZ ;  /* 0x000000ffffff79a7 */ /* 0x000fe2000810040d */
[----:B------:R-:W-:Y:S09]  /*4800*/  @P3 BRA `(.L_x_78) ;  /* 0xfffffff000943947 */ /* 0x000ff2000383ffff */
[----:B------:R-:W-:-:S04]  /*4810*/  SHF.L.U32 R3, R31, 0x1f, RZ ;  /* 0x0000001f1f037819 */ /* 0x000fc800000006ff */
[----:B------:R-:W1:Y:S02]  /*4820*/  SYNCS.PHASECHK.TRANS64.TRYWAIT P0, [UR7+0x80], R3 ;  /* 0x00008003ff0075a7 */ /* 0x000e640008001107 */
[----:B-1----:R-:W-:Y:S05]  /*4830*/  @!P0 BRA `(.L_x_79) ;  /* 0x00000070002c8947 */ /* 0x002fea0003800000 */
.L_x_166:
[----:B------:R-:W3:Y:S02]  /*4840*/  SYNCS.PHASECHK.TRANS64.TRYWAIT P0, [UR7+0x88], R3 ;  /* 0x00008803ff0075a7 */ /* 0x000ee40008001107 */
[----:B---3--:R-:W-:Y:S05]  /*4850*/  @!P0 BRA `(.L_x_80) ;  /* 0x00000070003c8947 */ /* 0x008fea0003800000 */
.L_x_168:
[----:B------:R-:W3:Y:S02]  /*4860*/  SYNCS.PHASECHK.TRANS64.TRYWAIT P0, [UR7+0x90], R3 ;  /* 0x00009003ff0075a7 */ /* 0x000ee40008001107 */
[----:B---3--:R-:W-:Y:S05]  /*4870*/  @!P0 BRA `(.L_x_81) ;  /* 0x00000070004c8947 */ /* 0x008fea0003800000 */
.L_x_170:
[----:B-1----:R-:W-:-:S07]  /*4880*/  MOV R0, UR7 ;  /* 0x0000000700007c02 */ /* 0x002fce0008000f00 */
.L_x_82:
[----:B-1----:R-:W-:-:S04]  /*4890*/  SHF.L.U32 R3, R31, 0x1f, RZ ;  /* 0x0000001f1f037819 */ /* 0x002fc800000006ff */
[----:B------:R1:W3:Y:S03]  /*48a0*/  SYNCS.PHASECHK.TRANS64.TRYWAIT P0, [R0+URZ+0x98], R3 ;  /* 0x00009803000075a7 */ /* 0x0002e600080011ff */
[----:B---3--:R-:W-:Y:S05]  /*48b0*/  @!P0 NANOSLEEP.SYNCS 0x989680 ;  /* 0x009896800000895d */ /* 0x008fea0003900000 */
[----:B------:R-:W3:Y:S02]  /*48c0*/  @!P0 SYNCS.PHASECHK.TRANS64 P0, [R0+URZ+0x98], R3 ;  /* 0x00009803000085a7 */ /* 0x000ee400080010ff */
[----:B--23--:R-:W-:Y:S05]  /*48d0*/  @P0 EXIT ;  /* 0x000000000000094d */ /* 0x00cfea0003800000 */
[----:B------:R-:W-:Y:S05]  /*48e0*/  BRA `(.L_x_82) ;  /* 0xfffffffc00e87947 */ /* 0x000fea000383ffff */
.L_x_67:
[----:B------:R-:W-:-:S06]  /*48f0*/  UISETP.GE.AND UP1, UPT, UR8, 0x4, UPT ;  /* 0x000000040800788c */ /* 0x000fcc000bf26270 */
[----:B------:R-:W-:-:S13]  /*4900*/  PLOP3.LUT P0, PT, PT, PT, UP1, 0x80, 0x8 ;  /* 0x000000000008781c */ /* 0x000fda0003f0f018 */
[----:B------:R-:W-:Y:S05]  /*4910*/  @!P0 EXIT ;  /* 0x000000000000894d */ /* 0x000fea0003800000 */
[----:B------:R-:W-:Y:S01]  /*4920*/  BAR.SYNC.DEFER_BLOCKING 0x6, 0xa0 ;  /* 0x0182800000007b1d */ /* 0x000fe20000010000 */
[C---:B------:R-:W-:Y:S01]  /*4930*/  IMAD.SHL.U32 R3, R185.reuse, 0x40, RZ ;  /* 0x00000040b9037824 */ /* 0x040fe200078e00ff */
[C---:B------:R-:W-:Y:S01]  /*4940*/  LOP3.LUT R189, R185.reuse, 0x60, RZ, 0xc0, !PT ;  /* 0x00000060b9bd7812 */ /* 0x040fe200078ec0ff */
[C---:B------:R-:W-:Y:S01]  /*4950*/  IMAD.SHL.U32 R172, R185.reuse, 0x8, RZ ;  /* 0x00000008b9ac7824 */ /* 0x040fe200078e00ff */
[C---:B------:R-:W-:Y:S01]  /*4960*/  LOP3.LUT R187, R185.reuse, 0x2, RZ, 0xc0, !PT ;  /* 0x00000002b9bb7812 */ /* 0x040fe200078ec0ff */
[----:B------:R-:W-:Y:S01]  /*4970*/  IMAD.U32 R79, R185, 0x10000, RZ ;  /* 0x00010000b94f7824 */ /* 0x000fe200078e00ff */
[----:B------:R-:W-:Y:S02]  /*4980*/  UMOV UR49, 0x400 ;  /* 0x0000040000317882 */ /* 0x000fe40000000000 */
[----:B------:R-:W1:Y:S01]  /*4990*/  LDC R177, c[0x0][0x370] ;  /* 0x0000dc00ffb17b82 */ /* 0x000e620000000800 */
[----:B------:R-:W-:Y:S01]  /*49a0*/  ULEA UR49, UR37, UR49, 0x18 ;  /* 0x0000003125317291 */ /* 0x000fe2000f8ec0ff */
[----:B------:R-:W-:Y:S01]  /*49b0*/  LOP3.LUT R5, R3, 0x180, RZ, 0xc0, !PT ;  /* 0x0000018003057812 */ /* 0x000fe200078ec0ff */
[----:B------:R-:W-:Y:S01]  /*49c0*/  HFMA2 R191, -RZ, RZ, 0, 0 ;  /* 0x00000000ffbf7431 */ /* 0x000fe200000001ff */
[----:B------:R-:W-:Y:S01]  /*49d0*/  LOP3.LUT R79, R79, 0x600000, RZ, 0xc0, !PT ;  /* 0x006000004f4f7812 */ /* 0x000fe200078ec0ff */
[----:B------:R-:W-:Y:S01]  /*49e0*/  UIADD3 UR4, UPT, UPT, UR49, 0x8200, URZ ;  /* 0x0000820031047890 */ /* 0x000fe2000fffe0ff */
[----:B------:R-:W-:Y:S01]  /*49f0*/  LOP3.LUT R172, R5, 0x30, R172, 0xf8, !PT ;  /* 0x0000003005ac7812 */ /* 0x000fe200078ef8ac */
[----:B------:R-:W-:Y:S01]  /*4a00*/  IMAD.MOV.U32 R76, RZ, RZ, RZ ;  /* 0x000000ffff4c7224 */ /* 0x000fe200078e00ff */
[----:B------:R-:W2:Y:S01]  /*4a10*/  LDC R74, c[0x0][0xb0c] ;  /* 0x0002c300ff4a7b82 */ /* 0x000ea20000000800 */
[----:B------:R-:W-:-:S02]  /*4a20*/  LOP3.LUT R185, R185, 0x4, RZ, 0xc0, !PT ;  /* 0x00000004b9b97812 */ /* 0x000fc400078ec0ff */
[----:B------:R-:W-:Y:S02]  /*4a30*/  CS2R R182, SRZ ;  /* 0x0000000000b67805 */ /* 0x000fe4000001ff00 */
[----:B------:R-:W-:Y:S02]  /*4a40*/  LOP3.LUT R172, R172, 0x1e40, R3, 0xf8, !PT ;  /* 0x00001e40acac7812 */ /* 0x000fe400078ef803 */
[----:B------:R-:W-:Y:S02]  /*4a50*/  CS2R R180, SRZ ;  /* 0x0000000000b47805 */ /* 0x000fe4000001ff00 */
[----:B------:R-:W-:Y:S01]  /*4a60*/  IADD3 R184, PT, PT, -R185, 0x2, RZ ;  /* 0x00000002b9b87810 */ /* 0x000fe20007ffe1ff */
[----:B------:R-:W-:Y:S01]  /*4a70*/  IMAD.MOV R176, RZ, RZ, -R187 ;  /* 0x000000ffffb07224 */ /* 0x000fe200078e0abb */
[----:B------:R-:W-:Y:S01]  /*4a80*/  MOV R188, UR4 ;  /* 0x0000000400bc7c02 */ /* 0x000fe20008000f00 */
[----:B------:R-:W4:Y:S01]  /*4a90*/  LDC R174, c[0x0][0xb20] ;  /* 0x0002c800ffae7b82 */ /* 0x000f220000000800 */
[----:B------:R-:W3:Y:S01]  /*4aa0*/  LDS R0, [UR49+0x140] ;  /* 0x00014031ff007984 */ /* 0x000ee20008000800 */
[----:B------:R-:W-:Y:S01]  /*4ab0*/  VIADD R186, R172, UR49 ;  /* 0x00000031acba7c36 */ /* 0x000fe20008000000 */
[----:B------:R-:W1:Y:S01]  /*4ac0*/  LDCU.64 UR52, c[0x0][0x348] ;  /* 0x00006900ff3477ac */ /* 0x000e620008000a00 */
[----:B------:R-:W-:-:S02]  /*4ad0*/  IMAD.MOV R175, RZ, RZ, -R185 ;  /* 0x000000ffffaf7224 */ /* 0x000fc400078e0ab9 */
[----:B------:R-:W-:Y:S01]  /*4ae0*/  VIADD R186, R186, 0x200 ;  /* 0x00000200baba7836 */ /* 0x000fe20000000000 */
[----:B------:R-:W1:Y:S01]  /*4af0*/  LDCU.64 UR38, c[0x0][0x888] ;  /* 0x00011100ff2677ac */ /* 0x000e620008000a00 */
[----:B------:R-:W1:Y:S01]  /*4b00*/  LDC R73, c[0x0][0xb30] ;  /* 0x0002cc00ff497b82 */ /* 0x000e620000000800 */
[----:B------:R-:W1:Y:S01]  /*4b10*/  LDCU.64 UR44, c[0x0][0x890] ;  /* 0x00011200ff2c77ac */ /* 0x000e620008000a00 */
[----:B------:R-:W-:-:S06]  /*4b20*/  UIADD3 UR48, UPT, UPT, UR49, 0x200, URZ ;  /* 0x0000020031307890 */ /* 0x000fcc000fffe0ff */
[----:B------:R-:W1:Y:S08]  /*4b30*/  LDC.64 R168, c[0x0][0xb10] ;  /* 0x0002c400ffa87b82 */ /* 0x000e700000000a00 */
[----:B------:R-:W1:Y:S08]  /*4b40*/  LDC.64 R70, c[0x0][0xb18] ;  /* 0x0002c600ff467b82 */ /* 0x000e700000000a00 */
[----:B------:R-:W1:Y:S08]  /*4b50*/  LDC.64 R68, c[0x0][0xb28] ;  /* 0x0002ca00ff447b82 */ /* 0x000e700000000a00 */
[----:B------:R-:W1:Y:S01]  /*4b60*/  LDC.64 R166, c[0x0][0x8b0] ;  /* 0x00022c00ffa67b82 */ /* 0x000e620000000a00 */
[----:B---3--:R-:W-:-:S07]  /*4b70*/  IMAD.IADD R79, R0, 0x1, R79 ;  /* 0x00000001004f7824 */ /* 0x008fce00078e024f */
[----:B------:R-:W3:Y:S08]  /*4b80*/  LDC.64 R164, c[0x0][0x8a8] ;  /* 0x00022a00ffa47b82 */ /* 0x000ef00000000a00 */
[----:B--2-4-:R-:W1:Y:S02]  /*4b90*/  LDC R178, c[0x0][0x374] ;  /* 0x0000dd00ffb27b82 */ /* 0x014e640000000800 */
.L_x_127:
[C---:B------:R-:W-:Y:S02]  /*4ba0*/  LEA R0, R191.reuse, UR49, 0x3 ;  /* 0x00000031bf007c11 */ /* 0x040fe4000f8e18ff */
[----:B------:R-:W-:Y:S02]  /*4bb0*/  SHF.L.U32 R3, R182, 0x1f, RZ ;  /* 0x0000001fb6037819 */ /* 0x000fe400000006ff */
[----:B------:R-:W-:Y:S02]  /*4bc0*/  LEA R16, R191, UR49, 0x4 ;  /* 0x00000031bf107c11 */ /* 0x000fe4000f8e20ff */
[----:B------:R-:W2:Y:S02]  /*4bd0*/  SYNCS.PHASECHK.TRANS64.TRYWAIT P0, [R0+URZ+0xb0], R3 ;  /* 0x0000b003000075a7 */ /* 0x000ea400080011ff */
[----:B-12---:R-:W-:Y:S05]  /*4be0*/  @!P0 BRA `(.L_x_83) ;  /* 0x0000006c00888947 */ /* 0x006fea0003800000 */
.L_x_171:
[----:B------:R-:W4:Y:S01]  /*4bf0*/  LDC.64 R12, c[0x0][0xb10] ;  /* 0x0002c400ff0c7b82 */ /* 0x000f220000000a00 */
[----:B------:R-:W3:Y:S01]  /*4c00*/  LDS.128 R16, [R16+0x120] ;  /* 0x0001200010107984 */ /* 0x000ee20000000c00 */
[----:B-1----:R-:W-:Y:S01]  /*4c10*/  ISETP.NE.AND P1, PT, R73, 0x1, PT ;  /* 0x000000014900780c */ /* 0x002fe20003f25270 */
[----:B--2---:R-:W-:Y:S01]  /*4c20*/  VIADD R0, R0, 0xc0 ;  /* 0x000000c000007836 */ /* 0x004fe20000000000 */
[----:B------:R-:W-:Y:S04]  /*4c30*/  ISETP.GE.AND P0, PT, R72, 0x1, PT ;  /* 0x000000014800780c */ /* 0x000fe80003f06270 */
[----:B------:R-:W1:Y:S01]  /*4c40*/  LDC.64 R10, c[0x0][0xb18] ;  /* 0x0002c600ff0a7b82 */ /* 0x000e620000000a00 */
[----:B------:R-:W-:Y:S01]  /*4c50*/  PRMT R0, RZ, 0x654, R0 ;  /* 0x00000654ff007816 */ /* 0x000fe20000000000 */
[----:B------:R-:W-:Y:S01]  /*4c60*/  @!PT LDS RZ, [RZ] ;  /* 0x00000000fffff984 */ /* 0x000fe20000000800 */
[----:B------:R-:W-:Y:S01]  /*4c70*/  @!PT LDS RZ, [RZ] ;  /* 0x00000000fffff984 */ /* 0x000fe20000000800 */
[----:B------:R-:W-:Y:S01]  /*4c80*/  @!PT LDS RZ, [RZ] ;  /* 0x00000000fffff984 */ /* 0x000fe20000000800 */
[----:B------:R-:W-:Y:S01]  /*4c90*/  @!PT LDS RZ, [RZ] ;  /* 0x00000000fffff984 */ /* 0x000fe20000000800 */
[----:B------:R2:W-:Y:S06]  /*4ca0*/  MEMBAR.ALL.CTA ;  /* 0x0000000000007992 */ /* 0x0005ec0000008000 */
[----:B--2---:R-:W2:Y:S01]  /*4cb0*/  FENCE.VIEW.ASYNC.S ;  /* 0x00000000000073c6 */ /* 0x004ea20000000000 */
[----:B------:R-:W1:Y:S08]  /*4cc0*/  @!P1 LDC R14, c[0x0][0xb20] ;  /* 0x0002c800ff0e9b82 */ /* 0x000e700000000800 */
[----:B------:R-:W1:Y:S01]  /*4cd0*/  @!P1 LDC R9, c[0x0][0xb0c] ;  /* 0x0002c300ff099b82 */ /* 0x000e620000000800 */
[----:B--2---:R2:W-:Y:S01]  /*4ce0*/  SYNCS.ARRIVE.TRANS64.RED.A1T0 RZ, [R0+URZ], RZ ;  /* 0x000000ff00ff79a7 */ /* 0x0045e200081004ff */
[----:B---3--:R-:W-:Y:S04]  /*4cf0*/  LOP3.LUT P4, RZ, R18, 0x1, RZ, 0xc0, !PT ;  /* 0x0000000112ff7812 */ /* 0x008fe8000788c0ff */
[----:B------:R-:W-:Y:S09]  /*4d00*/  P2R R190, PR, RZ, 0x10 ;  /* 0x00000010ffbe7803 */ /* 0x000ff20000000000 */
[----:B------:R-:W-:Y:S02]  /*4d10*/  @P4 MOV R77, R16 ;  /* 0x00000010004d4202 */ /* 0x000fe40000000f00 */
[----:B------:R-:W-:Y:S01]  /*4d20*/  @P4 LOP3.LUT R75, R17, 0xffff, RZ, 0xc0, !PT ;  /* 0x0000ffff114b4812 */ /* 0x000fe200078ec0ff */
[----:B--2-4-:R-:W-:Y:S06]  /*4d30*/  @!P0 BRA `(.L_x_84) ;  /* 0x0000000000a48947 */ /* 0x014fec0003800000 */
[----:B------:R-:W-:Y:S01]  /*4d40*/  IMAD.HI.U32 R23, R178, R71, RZ ;  /* 0x00000047b2177227 */ /* 0x000fe200078e00ff */
[----:B------:R-:W-:Y:S02]  /*4d50*/  ISETP.NE.AND P0, PT, R70, 0x1, PT ;  /* 0x000000014600780c */ /* 0x000fe40003f05270 */
[----:B------:R-:W-:Y:S01]  /*4d60*/  ISETP.NE.AND P2, PT, R72, 0x1, PT ;  /* 0x000000014800780c */ /* 0x000fe20003f45270 */
[----:B------:R-:W-:Y:S01]  /*4d70*/  IMAD.HI.U32 R22, R177, R168, RZ ;  /* 0x000000a8b1167227 */ /* 0x000fe200078e00ff */
[----:B------:R-:W-:Y:S02]  /*4d80*/  SHF.R.U32.HI R23, RZ, R174, R23 ;  /* 0x000000aeff177219 */ /* 0x000fe40000011617 */
[----:B------:R-:W-:Y:S01]  /*4d90*/  ISETP.NE.AND P3, PT, R74, 0x1, PT ;  /* 0x000000014a00780c */ /* 0x000fe20003f65270 */
[----:B------:R-:W-:Y:S01]  /*4da0*/  IMAD.HI.U32 R26, R77, R168, RZ ;  /* 0x000000a84d1a7227 */ /* 0x000fe200078e00ff */
[----:B------:R-:W-:Y:S02]  /*4db0*/  SHF.R.U32.HI R22, RZ, R169, R22 ;  /* 0x000000a9ff167219 */ /* 0x000fe40000011616 */
[----:B------:R-:W-:Y:S01]  /*4dc0*/  SEL R3, R178, R23, !P0 ;  /* 0x00000017b2037207 */ /* 0x000fe20004000000 */
[----:B------:R-:W-:Y:S01]  /*4dd0*/  IMAD.HI.U32 R23, R75, R71, RZ ;  /* 0x000000474b177227 */ /* 0x000fe200078e00ff */
[----:B------:R-:W-:Y:S02]  /*4de0*/  SEL R7, R177, R22, !P3 ;  /* 0x00000016b1077207 */ /* 0x000fe40005800000 */
[----:B------:R-:W-:Y:S01]  /*4df0*/  SHF.R.U32.HI R26, RZ, R169, R26 ;  /* 0x000000a9ff1a7219 */ /* 0x000fe2000001161a */
[-C--:B------:R-:W-:Y:S04]  /*4e00*/  IMAD.HI.U32 R22, R3, R68.reuse, RZ ;  /* 0x0000004403167227 */ /* 0x080fe800078e00ff */
[----:B------:R-:W-:Y:S01]  /*4e10*/  IMAD.HI.U32 R24, R7, R68, RZ ;  /* 0x0000004407187227 */ /* 0x000fe200078e00ff */
[-C--:B------:R-:W-:Y:S02]  /*4e20*/  @P2 SHF.R.U32.HI R3, RZ, R69.reuse, R22 ;  /* 0x00000045ff032219 */ /* 0x080fe40000011616 */
[----:B------:R-:W-:Y:S02]  /*4e30*/  SHF.R.U32.HI R22, RZ, R174, R23 ;  /* 0x000000aeff167219 */ /* 0x000fe40000011617 */
[----:B------:R-:W-:Y:S01]  /*4e40*/  @P2 SHF.R.U32.HI R7, RZ, R69, R24 ;  /* 0x00000045ff072219 */ /* 0x000fe20000011618 */
[C---:B------:R-:W-:Y:S01]  /*4e50*/  IMAD R2, R72.reuse, R3, RZ ;  /* 0x0000000348027224 */ /* 0x040fe200078e02ff */
[----:B------:R-:W-:Y:S02]  /*4e60*/  SEL R5, R75, R22, !P0 ;  /* 0x000000164b057207 */ /* 0x000fe40004000000 */
[----:B------:R-:W-:Y:S01]  /*4e70*/  SEL R3, R77, R26, !P3 ;  /* 0x0000001a4d037207 */ /* 0x000fe20005800000 */
[----:B------:R-:W-:Y:S01]  /*4e80*/  IMAD R4, R72, R7, RZ ;  /* 0x0000000748047224 */ /* 0x000fe200078e02ff */
[C---:B------:R-:W-:Y:S01]  /*4e90*/  ISETP.GE.AND P0, PT, R5.reuse, R2, PT ;  /* 0x000000020500720c */ /* 0x040fe20003f06270 */
[----:B------:R-:W-:Y:S03]  /*4ea0*/  IMAD.HI.U32 R6, R5, R68, RZ ;  /* 0x0000004405067227 */ /* 0x000fe600078e00ff */
[----:B------:R-:W-:Y:S01]  /*4eb0*/  ISETP.GE.OR P0, PT, R3, R4, P0 ;  /* 0x000000040300720c */ /* 0x000fe20000706670 */
[----:B------:R-:W-:Y:S01]  /*4ec0*/  IMAD.MOV R4, RZ, RZ, -R3 ;  /* 0x000000ffff047224 */ /* 0x000fe200078e0a03 */
[-C--:B------:R-:W-:Y:S03]  /*4ed0*/  SHF.R.U32.HI R6, RZ, R69.reuse, R6 ;  /* 0x00000045ff067219 */ /* 0x080fe60000011606 */
[----:B------:R-:W-:Y:S01]  /*4ee0*/  IMAD R77, R74, R4, R77 ;  /* 0x000000044a4d7224 */ /* 0x000fe200078e024d */
[----:B------:R-:W-:Y:S05]  /*4ef0*/  SEL R15, R5, R6, !P2 ;  /* 0x00000006050f7207 */ /* 0x000fea0005000000 */
[----:B------:R-:W-:Y:S02]  /*4f00*/  IMAD.MOV R6, RZ, RZ, -R15 ;  /* 0x000000ffff067224 */ /* 0x000fe400078e0a0f */
[C---:B------:R-:W-:Y:S04]  /*4f10*/  @!P0 IMAD.HI.U32 R2, R3.reuse, R68, RZ ;  /* 0x0000004403028227 */ /* 0x040fe800078e00ff */
[----:B------:R-:W-:Y:S01]  /*4f20*/  IMAD R6, R72, R6, R5 ;  /* 0x0000000648067224 */ /* 0x000fe200078e0205 */
[----:B------:R-:W-:Y:S04]  /*4f30*/  @!P0 SHF.R.U32.HI R2, RZ, R69, R2 ;  /* 0x00000045ff028219 */ /* 0x000fe80000011602 */
[----:B------:R-:W-:Y:S02]  /*4f40*/  @!P0 SEL R0, R3, R2, !P2 ;  /* 0x0000000203008207 */ /* 0x000fe40005000000 */
[----:B------:R-:W-:Y:S02]  /*4f50*/  IADD3 R2, PT, PT, -R5, RZ, RZ ;  /* 0x000000ff05027210 */ /* 0x000fe40007ffe1ff */
[----:B------:R-:W-:Y:S01]  /*4f60*/  @!P0 IADD3 R8, PT, PT, R15, -R0, RZ ;  /* 0x800000000f088210 */ /* 0x000fe20007ffe0ff */
[----:B------:R-:W-:Y:S02]  /*4f70*/  @!P0 IMAD R0, R7, R6, R0 ;  /* 0x0000000607008224 */ /* 0x000fe400078e0200 */
[----:B------:R-:W-:Y:S02]  /*4f80*/  IMAD R75, R70, R2, R75 ;  /* 0x00000002464b7224 */ /* 0x000fe400078e024b */
[----:B------:R-:W-:Y:S02]  /*4f90*/  @!P0 IMAD R5, R8, R72, R3 ;  /* 0x0000004808058224 */ /* 0x000fe400078e0203 */
[----:B------:R-:W-:Y:S04]  /*4fa0*/  @!P0 IMAD.MOV.U32 R3, RZ, RZ, R0 ;  /* 0x000000ffff038224 */ /* 0x000fe800078e0000 */
[----:B------:R-:W-:Y:S02]  /*4fb0*/  IMAD R77, R3, R74, R77 ;  /* 0x0000004a034d7224 */ /* 0x000fe400078e024d */
[----:B------:R-:W-:Y:S07]  /*4fc0*/  IMAD R75, R5, R70, R75 ;  /* 0x00000046054b7224 */ /* 0x000fee00078e024b */
.L_x_84:
[----:B-1----:R-:W-:Y:S01]  /*4fd0*/  @!P1 ISETP.NE.AND P0, PT, R10, 0x1, PT ;  /* 0x000000010a00980c */ /* 0x002fe20003f05270 */
[----:B------:R-:W-:Y:S01]  /*4fe0*/  @!P1 IMAD.HI.U32 R0, R77, R12, RZ ;  /* 0x0000000c4d009227 */ /* 0x000fe200078e00ff */
[----:B------:R-:W-:Y:S01]  /*4ff0*/  @!P1 ISETP.NE.AND P2, PT, R9, 0x1, PT ;  /* 0x000000010900980c */ /* 0x000fe20003f45270 */
[----:B------:R-:W-:Y:S01]  /*5000*/  ULOP3.LUT UP0, URZ, UR48, 0x1b0, URZ, 0xc0, !UPT ;  /* 0x000001b030ff7892 */ /* 0x000fe2000f80c0ff */
[----:B------:R-:W-:Y:S01]  /*5010*/  R2UR UR42, R21 ;  /* 0x00000000152a72ca */ /* 0x000fe200000e0000 */
[----:B------:R-:W-:Y:S01]  /*5020*/  @!P1 IMAD.HI.U32 R3, R75, R11, RZ ;  /* 0x0000000b4b039227 */ /* 0x000fe200078e00ff */
[----:B------:R-:W-:Y:S02]  /*5030*/  @!P1 SHF.R.U32.HI R0, RZ, R13, R0 ;  /* 0x0000000dff009219 */ /* 0x000fe40000011600 */
[----:B------:R-:W-:Y:S01]  /*5040*/  R2UR UR41, R20 ;  /* 0x00000000142972ca */ /* 0x000fe200000e0000 */
[----:B------:R-:W-:Y:S01]  /*5050*/  VIADD R191, R191, 0x1 ;  /* 0x00000001bfbf7836 */ /* 0x000fe20000000000 */
[----:B------:R-:W-:Y:S02]  /*5060*/  @!P1 SHF.R.U32.HI R2, RZ, R14, R3 ;  /* 0x0000000eff029219 */ /* 0x000fe40000011603 */
[----:B------:R-:W-:Y:S02]  /*5070*/  @!P1 SEL R3, R77, R0, !P2 ;  /* 0x000000004d039207 */ /* 0x000fe40005000000 */
[----:B------:R-:W-:Y:S02]  /*5080*/  @!P1 SEL R2, R75, R2, !P0 ;  /* 0x000000024b029207 */ /* 0x000fe40004000000 */
[----:B------:R-:W-:Y:S01]  /*5090*/  @P4 SHF.R.U32.HI R179, RZ, 0x10, R17 ;  /* 0x00000010ffb34819 */ /* 0x000fe20000011611 */
[----:B------:R-:W-:Y:S02]  /*50a0*/  USHF.L.U32 UR42, UR42, 0x7, URZ ;  /* 0x000000072a2a7899 */ /* 0x000fe400080006ff */
[----:B------:R-:W-:Y:S02]  /*50b0*/  @!P1 IMAD.IADD R0, R2, 0x1, -R3 ;  /* 0x0000000102009824 */ /* 0x000fe400078e0a03 */
[----:B------:R-:W-:Y:S01]  /*50c0*/  @!P1 IMAD.IADD R2, R3, 0x1, -R2 ;  /* 0x0000000103029824 */ /* 0x000fe200078e0a02 */
[----:B------:R-:W-:Y:S01]  /*50d0*/  USHF.L.U32 UR41, UR41, 0x8, URZ ;  /* 0x0000000829297899 */ /* 0x000fe200080006ff */
[----:B------:R-:W-:Y:S02]  /*50e0*/  @!P1 IMAD R77, R0, R9, R77 ;  /* 0x00000009004d9224 */ /* 0x000fe400078e024d */
[----:B------:R-:W-:Y:S01]  /*50f0*/  @!P1 IMAD R75, R2, R10, R75 ;  /* 0x0000000a024b9224 */ /* 0x000fe200078e024b */
[----:B------:R-:W-:Y:S08]  /*5100*/  BRA.U !UP0, `(.L_x_85) ;  /* 0x0000000108407547 */ /* 0x000ff0000b800000 */
[----:B------:R-:W1:Y:S01]  /*5110*/  LDCU.64 UR8, c[0x4][0x88] ;  /* 0x01001100ff0877ac */ /* 0x000e620008000a00 */
[----:B------:R-:W-:Y:S01]  /*5120*/  MOV R3, 0x0 ;  /* 0x0000000000037802 */ /* 0x000fe20000000f00 */
[----:B------:R-:W-:Y:S02]  /*5130*/  HFMA2 R12, -RZ, RZ, 0, 5.9604644775390625e-08 ;  /* 0x00000001ff0c7431 */ /* 0x000fe400000001ff */
[----:B------:R-:W-:Y:S02]  /*5140*/  IMAD.MOV.U32 R8, RZ, RZ, 0x70 ;  /* 0x00000070ff087424 */ /* 0x000fe400078e00ff */
[----:B------:R-:W-:Y:S01]  /*5150*/  IMAD.MOV.U32 R13, RZ, RZ, RZ ;  /* 0x000000ffff0d7224 */ /* 0x000fe200078e00ff */
[----:B------:R-:W2:Y:S01]  /*5160*/  LDCU.64 UR6, c[0x4][0x90] ;  /* 0x01001200ff0677ac */ /* 0x000ea20008000a00 */
[----:B------:R-:W3:Y:S01]  /*5170*/  LDC.64 R2, c[0x4][R3] ;  /* 0x0100000003027b82 */ /* 0x000ee20000000a00 */
[----:B------:R-:W4:Y:S01]  /*5180*/  LDCU.64 UR4, c[0x4][0x8] ;  /* 0x01000100ff0477ac */ /* 0x000f220008000a00 */
[----:B-1----:R-:W-:Y:S01]  /*5190*/  MOV R5, UR9 ;  /* 0x0000000900057c02 */ /* 0x002fe20008000f00 */
[----:B------:R-:W-:Y:S01]  /*51a0*/  IMAD.U32 R4, RZ, RZ, UR8 ;  /* 0x00000008ff047e24 */ /* 0x000fe2000f8e00ff */
[----:B--2---:R-:W-:Y:S01]  /*51b0*/  MOV R7, UR7 ;  /* 0x0000000700077c02 */ /* 0x004fe20008000f00 */
[----:B------:R-:W-:Y:S01]  /*51c0*/  IMAD.U32 R6, RZ, RZ, UR6 ;  /* 0x00000006ff067e24 */ /* 0x000fe2000f8e00ff */
[----:B----4-:R-:W-:Y:S01]  /*51d0*/  MOV R11, UR5 ;  /* 0x00000005000b7c02 */ /* 0x010fe20008000f00 */
[----:B------:R-:W-:Y:S02]  /*51e0*/  IMAD.U32 R10, RZ, RZ, UR4 ;  /* 0x00000004ff0a7e24 */ /* 0x000fe4000f8e00ff */
[----:B------:R-:W-:Y:S07]  /*51f0*/  LEPC R20, `(.L_x_85) ;  /* 0x000000001014794e */ /* 0x000fee0000000000 */
[----:B---3-5:R-:W-:Y:S05]  /*5200*/  CALL.ABS.NOINC R2 ;  /* 0x0000000002007343 */ /* 0x028fea0003c00000 */
.L_x_85:
[----:B------:R-:W-:Y:S01]  /*5210*/  LOP3.LUT P0, RZ, R188, 0x1b0, RZ, 0xc0, !PT ;  /* 0x000001b0bcff7812 */ /* 0x000fe2000780c0ff */
[----:B------:R-:W-:Y:S11]  /*5220*/  BSSY.RECONVERGENT B6, `(.L_x_86) ;  /* 0x0000013000067945 */ /* 0x000ff60003800200 */
[----:B------:R-:W-:Y:S01]  /*5230*/  @!UPT UIADD3 URZ, UPT, UPT, URZ, URZ, URZ ;  /* 0x000000fffffff290 */ /* 0x000fe2000fffe0ff */
[----:B------:R-:W-:Y:S05]  /*5240*/  @!P0 BRA `(.L_x_87) ;  /* 0x0000000000408947 */ /* 0x000fea0003800000 */
        /* <DEDUP_REMOVED lines=16> */
.L_x_87:
[----:B------:R-:W-:Y:S05]  /*5350*/  BSYNC.RECONVERGENT B6 ;  /* 0x0000000000067941 */ /* 0x000fea0003800200 */
.L_x_86:
[----:B------:R-:W-:Y:S01]  /*5360*/  ISETP.NE.U32.AND P4, PT, R166, RZ, PT ;  /* 0x000000ffa600720c */ /* 0x000fe20003f85070 */
[----:B------:R-:W-:Y:S01]  /*5370*/  UISETP.NE.AND UP2, UPT, UR50, URZ, UPT ;  /* 0x000000ff3200728c */ /* 0x000fe2000bf45270 */
[----:B------:R-:W-:Y:S01]  /*5380*/  ISETP.NE.U32.AND P2, PT, RZ, UR38, PT ;  /* 0x00000026ff007c0c */ /* 0x000fe2000bf45070 */
[----:B------:R-:W-:Y:S01]  /*5390*/  UISETP.NE.U32.AND UP1, UPT, UR44, URZ, UPT ;  /* 0x000000ff2c00728c */ /* 0x000fe2000bf25070 */
[----:B------:R-:W-:Y:S01]  /*53a0*/  ISETP.NE.AND.EX P4, PT, R167, RZ, PT, P4 ;  /* 0x000000ffa700720c */ /* 0x000fe20003f85340 */
[----:B------:R-:W-:Y:S01]  /*53b0*/  UPLOP3.LUT UP0, UPT, UPT, UPT, UPT, 0x40, 0x4 ;  /* 0x000000000004789c */ /* 0x000fe20003f0e870 */
[----:B------:R-:W-:Y:S01]  /*53c0*/  ISETP.NE.AND.EX P2, PT, RZ, UR39, PT, P2 ;  /* 0x00000027ff007c0c */ /* 0x000fe2000bf45320 */
[----:B------:R-:W-:Y:S01]  /*53d0*/  UISETP.NE.AND.EX UP1, UPT, UR45, URZ, UPT, UP1 ;  /* 0x000000ff2d00728c */ /* 0x000fe2000bf25310 */
[----:B------:R-:W-:Y:S04]  /*53e0*/  PLOP3.LUT P1, PT, PT, PT, UP2, 0x80, 0x8 ;  /* 0x000000000008781c */ /* 0x000fe80003f2f028 */
[----:B------:R-:W-:Y:S06]  /*53f0*/  @UP2 UPLOP3.LUT UP0, UPT, UPT, UPT, UP1, 0x80, 0x8 ;  /* 0x000000000008289c */ /* 0x000fec0003f0f010 */
[----:B------:R-:W-:Y:S01]  /*5400*/  PLOP3.LUT P0, PT, PT, PT, UP0, 0x80, 0x8 ;  /* 0x000000000008781c */ /* 0x000fe20003f0f008 */
[----:B------:R-:W-:Y:S01]  /*5410*/  @!UPT UIADD3 URZ, UPT, UPT, URZ, URZ, URZ ;  /* 0x000000fffffff290 */ /* 0x000fe2000fffe0ff */
[----:B------:R-:W-:Y:S11]  /*5420*/  BRA.U !UP1, `(.L_x_88) ;  /* 0x0000000109387547 */ /* 0x000ff6000b800000 */
[----:B------:R-:W-:Y:S01]  /*5430*/  UISETP.NE.U32.AND UP0, UPT, UR38, URZ, UPT ;  /* 0x000000ff2600728c */ /* 0x000fe2000bf05070 */
[----:B------:R-:W-:Y:S02]  /*5440*/  HFMA2 R0, -RZ, RZ, 0, 5.9604644775390625e-08 ;  /* 0x00000001ff007431 */ /* 0x000fe400000001ff */
[----:B------:R-:W-:Y:S01]  /*5450*/  IMAD.MOV.U32 R171, RZ, RZ, 0x1 ;  /* 0x00000001ffab7424 */ /* 0x000fe200078e00ff */
[----:B------:R-:W-:Y:S06]  /*5460*/  UISETP.NE.AND.EX UP0, UPT, UR39, URZ, UPT, UP0 ;  /* 0x000000ff2700728c */ /* 0x000fec000bf05300 */
[----:B------:R-:W-:Y:S05]  /*5470*/  PLOP3.LUT P3, PT, PT, PT, UP0, 0x80, 0x8 ;  /* 0x000000000008781c */ /* 0x000fea0003f6f008 */
[----:B------:R-:W1:Y:S01]  /*5480*/  @UP0 LDCU.64 UR6, c[0x0][0x888] ;  /* 0x00011100ff0607ac */ /* 0x000e620008000a00 */
[----:B------:R-:W-:Y:S07]  /*5490*/  @UP0 UIMAD UR4, UR36, UR44, URZ ;  /* 0x0000002c240402a4 */ /* 0x000fee000f8e02ff */
[----:B------:R-:W-:Y:S01]  /*54a0*/  @!P3 PRMT R171, R0, 0x7610, R171 ;  /* 0x0000761000abb816 */ /* 0x000fe200000000ab */
[----:B-1----:R-:W-:Y:S03]  /*54b0*/  @UP0 UIMAD.WIDE UR6, UR4, 0x4, UR6 ;  /* 0x00000004040608a5 */ /* 0x002fe6000f8e0206 */
[----:B------:R-:W1:Y:S03]  /*54c0*/  @!UP0 LDCU UR4, c[0x0][0x880] ;  /* 0x00011000ff0487ac */ /* 0x000e660008000800 */
[----:B------:R-:W-:Y:S01]  /*54d0*/  IMAD.U32 R2, RZ, RZ, UR6 ;  /* 0x00000006ff027e24 */ /* 0x000fe2000f8e00ff */
[----:B------:R-:W-:Y:S05]  /*54e0*/  MOV R3, UR7 ;  /* 0x0000000700037c02 */ /* 0x000fea0008000f00 */
[----:B-----5:R2:W5:Y:S02]  /*54f0*/  @P3 LDG.E R81, desc[UR46][R2.64] ;  /* 0x0000002e02513981 */ /* 0x020564000c1e1900 */
[----:B-12---:R-:W-:Y:S02]  /*5500*/  @!P3 IMAD.U32 R81, RZ, RZ, UR4 ;  /* 0x00000004ff51be24 */ /* 0x006fe4000f8e00ff */
.L_x_88:
[----:B------:R-:W-:Y:S05]  /*5510*/  @!P4 BRA `(.L_x_89) ;  /* 0x000000000020c947 */ /* 0x000fea0003800000 */
[----:B------:R-:W-:Y:S04]  /*5520*/  ISETP.NE.U32.AND P3, PT, R164, RZ, PT ;  /* 0x000000ffa400720c */ /* 0x000fe80003f65070 */
[----:B------:R-:W-:Y:S11]  /*5530*/  ISETP.NE.AND.EX P3, PT, R165, RZ, PT, P3 ;  /* 0x000000ffa500720c */ /* 0x000ff60003f65330 */
[----:B------:R-:W-:Y:S02]  /*5540*/  @!UPT UIADD3 URZ, UPT, UPT, URZ, URZ, URZ ;  /* 0x000000fffffff290 */ /* 0x000fe4000fffe0ff */
[----:B------:R-:W1:Y:S01]  /*5550*/  @P3 LDC.64 R2, c[0x0][0x8a8] ;  /* 0x00022a00ff023b82 */ /* 0x000e620000000a00 */
[----:B------:R-:W-:Y:S04]  /*5560*/  @P3 IMAD R0, R166, UR36, RZ ;  /* 0x00000024a6003c24 */ /* 0x000fe8000f8e02ff */
[----:B-1----:R-:W-:Y:S05]  /*5570*/  @P3 IMAD.WIDE R2, R0, 0x4, R2 ;  /* 0x0000000400023825 */ /* 0x002fea00078e0202 */
[----:B-----5:R1:W5:Y:S02]  /*5580*/  @P3 LDG.E R78, desc[UR46][R2.64] ;  /* 0x0000002e024e3981 */ /* 0x020364000c1e1900 */
[----:B-1----:R-:W2:Y:S02]  /*5590*/  @!P3 LDC R78, c[0x0][0x8a0] ;  /* 0x00022800ff4ebb82 */ /* 0x002ea40000000800 */
.L_x_89:
[----:B-----5:R-:W-:Y:S01]  /*55a0*/  FSETP.NEU.AND P4, PT, R81, RZ, PT ;  /* 0x000000ff5100720b */ /* 0x020fe20003f8d000 */
[----:B------:R-:W-:Y:S01]  /*55b0*/  BSSY B1, `(.L_x_90) ;  /* 0x0000047000017945 */ /* 0x000fe20003800000 */
[----:B------:R-:W-:Y:S01]  /*55c0*/  SEL R5, RZ, 0xffffffff, P2 ;  /* 0xffffffffff057807 */ /* 0x000fe20001000000 */
[----:B------:R-:W-:Y:S01]  /*55d0*/  IMAD.MOV.U32 R196, RZ, RZ, 0x1 ;  /* 0x00000001ffc47424 */ /* 0x000fe200078e00ff */
[----:B------:R-:W-:Y:S01]  /*55e0*/  LOP3.LUT P3, RZ, R171, 0xff, RZ, 0xc0, !PT ;  /* 0x000000ffabff7812 */ /* 0x000fe2000786c0ff */
[C---:B------:R-:W-:Y:S01]  /*55f0*/  IMAD R80, R76.reuse, 0x100, R79 ;  /* 0x000001004c507824 */ /* 0x040fe200078e024f */
[----:B------:R-:W-:Y:S02]  /*5600*/  @P1 SEL R0, RZ, 0xffffffff, P4 ;  /* 0xffffffffff001807 */ /* 0x000fe40002000000 */
[----:B------:R-:W-:Y:S02]  /*5610*/  CS2R R162, SRZ ;  /* 0x0000000000a27805 */ /* 0x000fe4000001ff00 */
[----:B------:R-:W-:Y:S02]  /*5620*/  LEA R3, R181, UR49, 0x3 ;  /* 0x00000031b5037c11 */ /* 0x000fe4000f8e18ff */
[----:B------:R-:W-:Y:S02]  /*5630*/  CS2R R160, SRZ ;  /* 0x0000000000a07805 */ /* 0x000fe4000001ff00 */
[----:B------:R-:W-:Y:S02]  /*5640*/  @P0 SEL R0, R5, R0, !P3 ;  /* 0x0000000005000207 */ /* 0x000fe40005800000 */
[----:B------:R-:W-:Y:S02]  /*5650*/  CS2R R158, SRZ ;  /* 0x00000000009e7805 */ /* 0x000fe4000001ff00 */
[----:B------:R-:W-:Y:S02]  /*5660*/  LEA R193, R76, UR49, 0x3 ;  /* 0x000000314cc17c11 */ /* 0x000fe4000f8e18ff */
[----:B------:R-:W-:Y:S02]  /*5670*/  CS2R R156, SRZ ;  /* 0x00000000009c7805 */ /* 0x000fe4000001ff00 */
[----:B------:R-:W-:Y:S02]  /*5680*/  @P1 LOP3.LUT R0, R0, 0x1, RZ, 0xc0, !PT ;  /* 0x0000000100001812 */ /* 0x000fe400078ec0ff */
[----:B------:R-:W-:Y:S02]  /*5690*/  CS2R R154, SRZ ;  /* 0x00000000009a7805 */ /* 0x000fe4000001ff00 */
[----:B------:R-:W-:Y:S02]  /*56a0*/  SHF.L.U32 R2, R183, 0x1f, RZ ;  /* 0x0000001fb7027819 */ /* 0x000fe400000006ff */
[----:B------:R-:W-:Y:S02]  /*56b0*/  CS2R R152, SRZ ;  /* 0x0000000000987805 */ /* 0x000fe4000001ff00 */
[----:B------:R-:W-:Y:S02]  /*56c0*/  ISETP.NE.U32.OR P6, PT, R0, 0x1, !P1 ;  /* 0x000000010000780c */ /* 0x000fe40004fc5470 */
[----:B------:R-:W-:Y:S02]  /*56d0*/  CS2R R150, SRZ ;  /* 0x0000000000967805 */ /* 0x000fe4000001ff00 */
[----:B------:R-:W-:Y:S02]  /*56e0*/  PLOP3.LUT P2, PT, PT, PT, UP1, 0x80, 0x8 ;  /* 0x000000000008781c */ /* 0x000fe40003f4f018 */
[----:B------:R-:W-:Y:S02]  /*56f0*/  CS2R R148, SRZ ;  /* 0x0000000000947805 */ /* 0x000fe4000001ff00 */
[----:B------:R-:W-:Y:S02]  /*5700*/  SEL R0, RZ, 0xffffffff, P4 ;  /* 0xffffffffff007807 */ /* 0x000fe40002000000 */
[----:B------:R-:W-:Y:S03]  /*5710*/  P2R R198, PR, RZ, 0x40 ;  /* 0x00000040ffc67803 */ /* 0x000fe60000000000 */
[----:B------:R-:W-:Y:S04]  /*5720*/  @P6 SHF.L.U32 R4, R180, 0x1f, RZ ;  /* 0x0000001fb4046819 */ /* 0x000fe800000006ff */
[----:B------:R-:W-:Y:S01]  /*5730*/  @P2 SEL R0, R5, R0, !P3 ;  /* 0x0000000005002207 */ /* 0x000fe20005800000 */
[----:B------:R-:W1:Y:S03]  /*5740*/  @P6 SYNCS.PHASECHK.TRANS64.TRYWAIT P1, [R3+URZ+0x60], R4 ;  /* 0x00006004030065a7 */ /* 0x000e6600080211ff */
[----:B------:R-:W-:Y:S04]  /*5750*/  LOP3.LUT R0, R0, 0x1, RZ, 0xc0, !PT ;  /* 0x0000000100007812 */ /* 0x000fe800078ec0ff */
[----:B------:R-:W-:Y:S04]  /*5760*/  ISETP.NE.U32.AND P5, PT, R0, 0x1, PT ;  /* 0x000000010000780c */ /* 0x000fe80003fa5070 */
[----:B------:R-:W-:Y:S01]  /*5770*/  P2R R197, PR, RZ, 0x20 ;  /* 0x00000020ffc57803 */ /* 0x000fe20000000000 */
[----:B------:R3:W4:Y:S01]  /*5780*/  SYNCS.PHASECHK.TRANS64.TRYWAIT P0, [R193+URZ+0xd0], R2 ;  /* 0x0000d002c10075a7 */ /* 0x00072200080011ff */
[----:B-1----:R-:W-:Y:S01]  /*5790*/  @P6 SEL R196, RZ, 0x1, !P1 ;  /* 0x00000001ffc46807 */ /* 0x002fe20004800000 */
[----:B---3--:R-:W-:Y:S06]  /*57a0*/  @!P6 BRA `(.L_x_91) ;  /* 0x00000000009ce947 */ /* 0x008fec0003800000 */
[----:B------:R-:W-:Y:S01]  /*57b0*/  @P5 IMAD R6, R181, 0x2000, R186 ;  /* 0x00002000b5065824 */ /* 0x000fe200078e02ba */
[----:B------:R-:W-:Y:S01]  /*57c0*/  ISETP.NE.AND P1, PT, R196, RZ, PT ;  /* 0x000000ffc400720c */ /* 0x000fe20003f25270 */
[----:B------:R-:W-:Y:S01]  /*57d0*/  BSSY B0, `(.L_x_92) ;  /* 0x0000010000007945 */ /* 0x000fe20003800000 */
[----:B------:R-:W-:Y:S01]  /*57e0*/  CS2R R150, SRZ ;  /* 0x0000000000967805 */ /* 0x000fe2000001ff00 */
[--C-:B------:R-:W-:Y:S01]  /*57f0*/  @P5 IMAD R7, R187, -0x10, R6.reuse ;  /* 0xfffffff0bb075824 */ /* 0x100fe200078e0206 */
[----:B------:R-:W-:Y:S01]  /*5800*/  CS2R R148, SRZ ;  /* 0x0000000000947805 */ /* 0x000fe2000001ff00 */
[----:B------:R-:W-:Y:S01]  /*5810*/  @P5 IMAD R5, R185, -0x10, R6 ;  /* 0xfffffff0b9055824 */ /* 0x000fe200078e0206 */
[----:B------:R-:W-:Y:S01]  /*5820*/  CS2R R158, SRZ ;  /* 0x00000000009e7805 */ /* 0x000fe2000001ff00 */
[----:B------:R-:W-:Y:S01]  /*5830*/  @P5 IMAD R4, R184, 0x10, R7 ;  /* 0x00000010b8045824 */ /* 0x000fe200078e0207 */
[----:B------:R-:W-:Y:S02]  /*5840*/  CS2R R156, SRZ ;  /* 0x00000000009c7805 */ /* 0x000fe4000001ff00 */
[----:B------:R-:W-:Y:S02]  /*5850*/  CS2R R154, SRZ ;  /* 0x00000000009a7805 */ /* 0x000fe4000001ff00 */
[----:B------:R-:W-:Y:S02]  /*5860*/  CS2R R152, SRZ ;  /* 0x0000000000987805 */ /* 0x000fe4000001ff00 */
[----:B------:R-:W-:Y:S02]  /*5870*/  CS2R R162, SRZ ;  /* 0x0000000000a27805 */ /* 0x000fe4000001ff00 */
[----:B------:R-:W-:Y:S01]  /*5880*/  CS2R R160, SRZ ;  /* 0x0000000000a07805 */ /* 0x000fe2000001ff00 */
[----:B------:R-:W-:Y:S06]  /*5890*/  @P1 BRA `(.L_x_93) ;  /* 0x00000000000c1947 */ /* 0x000fec0003800000 */
[----:B------:R-:W-:Y:S04]  /*58a0*/  SHF.L.U32 R0, R180, 0x1f, RZ ;  /* 0x0000001fb4007819 */ /* 0x000fe800000006ff */
[----:B------:R-:W1:Y:S02]  /*58b0*/  SYNCS.PHASECHK.TRANS64.TRYWAIT P1, [R3+URZ+0x60], R0 ;  /* 0x00006000030075a7 */ /* 0x000e6400080211ff */
[----:B-1----:R-:W-:Y:S05]  /*58c0*/  @!P1 BRA `(.L_x_94) ;  /* 0x0000006000649947 */ /* 0x002fea0003800000 */
.L_x_93:
[----:B------:R-:W-:Y:S05]  /*58d0*/  BSYNC B0 ;  /* 0x0000000000007941 */ /* 0x000fea0003800000 */
.L_x_92:
[----:B------:R-:W-:Y:S01]  /*58e0*/  ISETP.NE.AND P1, PT, R197, RZ, PT ;  /* 0x000000ffc500720c */ /* 0x000fe20003f25270 */
[----:B-1----:R-:W-:Y:S02]  /*58f0*/  VIADD R3, R3, 0x80 ;  /* 0x0000008003037836 */ /* 0x002fe40000000000 */
[----:B------:R-:W-:Y:S02]  /*5900*/  IMAD.U32 R0, RZ, RZ, UR37 ;  /* 0x00000025ff007e24 */ /* 0x000fe4000f8e00ff */
[----:B------:R-:W-:Y:S03]  /*5910*/  VIADD R181, R181, 0x1 ;  /* 0x00000001b5b57836 */ /* 0x000fe60000000000 */
[----:B------:R-:W-:Y:S05]  /*5920*/  PRMT R0, R0, 0x654, R3 ;  /* 0x0000065400007816 */ /* 0x000fea0000000003 */
[----:B------:R1:W3:Y:S04]  /*5930*/  @P1 LDS.128 R148, [R6] ;  /* 0x0000000006941984 */ /* 0x0002e80000000c00 */
[----:B------:R1:W1:Y:S04]  /*5940*/  @P1 LDS.128 R156, [R5+0x20] ;  /* 0x00002000059c1984 */ /* 0x0002680000000c00 */
[----:B------:R1:W1:Y:S04]  /*5950*/  @P1 LDS.128 R152, [R7+0x10] ;  /* 0x0000100007981984 */ /* 0x0002680000000c00 */
[----:B------:R1:W1:Y:S01]  /*5960*/  @P1 LDS.128 R160, [R4+0x10] ;  /* 0x0000100004a01984 */ /* 0x0002620000000c00 */
[C---:B------:R-:W-:Y:S01]  /*5970*/  ISETP.NE.AND P1, PT, R181.reuse, 0x4, PT ;  /* 0x00000004b500780c */ /* 0x040fe20003f25270 */
[----:B------:R-:W-:Y:S01]  /*5980*/  @!PT LDS RZ, [RZ] ;  /* 0x00000000fffff984 */ /* 0x000fe20000000800 */
[----:B------:R-:W-:Y:S01]  /*5990*/  @!PT LDS RZ, [RZ] ;  /* 0x00000000fffff984 */ /* 0x000fe20000000800 */
[----:B------:R-:W-:Y:S01]  /*59a0*/  @!PT LDS RZ, [RZ] ;  /* 0x00000000fffff984 */ /* 0x000fe20000000800 */
[----:B------:R-:W-:Y:S01]  /*59b0*/  @!PT LDS RZ, [RZ] ;  /* 0x00000000fffff984 */ /* 0x000fe20000000800 */
[----:B------:R5:W-:Y:S06]  /*59c0*/  MEMBAR.ALL.CTA ;  /* 0x0000000000007992 */ /* 0x000bec0000008000 */
[----:B-----5:R-:W5:Y:S01]  /*59d0*/  FENCE.VIEW.ASYNC.S ;  /* 0x00000000000073c6 */ /* 0x020f620000000000 */
[----:B------:R-:W-:Y:S02]  /*59e0*/  SEL R3, RZ, 0x1, P1 ;  /* 0x00000001ff037807 */ /* 0x000fe40000800000 */
[----:B------:R-:W-:Y:S02]  /*59f0*/  SEL R181, R181, RZ, P1 ;  /* 0x000000ffb5b57207 */ /* 0x000fe40000800000 */
[----:B------:R-:W-:Y:S01]  /*5a00*/  LOP3.LUT R180, R180, R3, RZ, 0x3c, !PT ;  /* 0x00000003b4b47212 */ /* 0x000fe200078e3cff */
[----:B-----5:R1:W-:Y:S06]  /*5a10*/  SYNCS.ARRIVE.TRANS64.RED.A1T0 RZ, [R0+URZ], RZ ;  /* 0x000000ff00ff79a7 */ /* 0x0203ec00081004ff */
.L_x_91:
[----:B------:R-:W-:Y:S05]  /*5a20*/  BSYNC B1 ;  /* 0x0000000000017941 */ /* 0x000fea0003800000 */
.L_x_90:
[----:B-1----:R-:W-:Y:S04]  /*5a30*/  SHF.R.U32.HI R0, RZ, 0x15, R80 ;  /* 0x00000015ff007819 */ /* 0x002fe80000011650 */
[----:B------:R-:W-:Y:S01]  /*5a40*/  LOP3.LUT P1, RZ, R0, 0x3, R173, 0x48, !PT ;  /* 0x0000000300ff7812 */ /* 0x000fe200078248ad */
[----:B------:R-:W-:Y:S01]  /*5a50*/  @!UPT UIADD3 URZ, UPT, UPT, URZ, URZ, URZ ;  /* 0x000000fffffff290 */ /* 0x000fe2000fffe0ff */
[----:B----4-:R-:W-:Y:S11]  /*5a60*/  @P0 BRA `(.L_x_95) ;  /* 0x0000000000080947 */ /* 0x010ff60003800000 */
[----:B------:R-:W1:Y:S02]  /*5a70*/  SYNCS.PHASECHK.TRANS64.TRYWAIT P0, [R193+URZ+0xd0], R2 ;  /* 0x0000d002c10075a7 */ /* 0x000e6400080011ff */
[----:B-1----:R-:W-:Y:S05]  /*5a80*/  @!P0 BRA `(.L_x_96) ;  /* 0x0000006000088947 */ /* 0x002fea0003800000 */
.L_x_95:
[----:B------:R-:W-:Y:S04]  /*5a90*/  BSSY.RECONVERGENT B6, `(.L_x_97) ;  /* 0x0000012000067945 */ /* 0x000fe80003800200 */
[----:B------:R-:W-:Y:S05]  /*5aa0*/  @!P1 BRA `(.L_x_98) ;  /* 0x0000000000409947 */ /* 0x000fea0003800000 */
[----:B------:R-:W4:Y:S01]  /*5ab0*/  LDCU.64 UR8, c[0x4][0x78] ;  /* 0x01000f00ff0877ac */ /* 0x000f220008000a00 */
[----:B------:R-:W-:Y:S01]  /*5ac0*/  MOV R3, 0x0 ;  /* 0x0000000000037802 */ /* 0x000fe20000000f00 */
[----:B------:R-:W-:Y:S02]  /*5ad0*/  HFMA2 R12, -RZ, RZ, 0, 5.9604644775390625e-08 ;  /* 0x00000001ff0c7431 */ /* 0x000fe400000001ff */
[----:B------:R-:W-:Y:S02]  /*5ae0*/  IMAD.MOV.U32 R8, RZ, RZ, 0x192 ;  /* 0x00000192ff087424 */ /* 0x000fe400078e00ff */
[----:B------:R-:W-:Y:S01]  /*5af0*/  IMAD.MOV.U32 R13, RZ, RZ, RZ ;  /* 0x000000ffff0d7224 */ /* 0x000fe200078e00ff */
[----:B------:R-:W5:Y:S01]  /*5b00*/  LDCU.64 UR6, c[0x4][0x80] ;  /* 0x01001000ff0677ac */ /* 0x000f620008000a00 */
[----:B-1----:R-:W1:Y:S01]  /*5b10*/  LDC.64 R2, c[0x4][R3] ;  /* 0x0100000003027b82 */ /* 0x002e620000000a00 */
[----:B------:R-:W2:Y:S01]  /*5b20*/  LDCU.64 UR4, c[0x4][0x18] ;  /* 0x01000300ff0477ac */ /* 0x000ea20008000a00 */
[----:B----4-:R-:W-:Y:S01]  /*5b30*/  MOV R5, UR9 ;  /* 0x0000000900057c02 */ /* 0x010fe20008000f00 */
[----:B------:R-:W-:Y:S01]  /*5b40*/  IMAD.U32 R4, RZ, RZ, UR8 ;  /* 0x00000008ff047e24 */ /* 0x000fe2000f8e00ff */
[----:B-----5:R-:W-:Y:S01]  /*5b50*/  MOV R7, UR7 ;  /* 0x0000000700077c02 */ /* 0x020fe20008000f00 */
[----:B------:R-:W-:Y:S01]  /*5b60*/  IMAD.U32 R6, RZ, RZ, UR6 ;  /* 0x00000006ff067e24 */ /* 0x000fe2000f8e00ff */
[----:B--2---:R-:W-:Y:S01]  /*5b70*/  MOV R11, UR5 ;  /* 0x00000005000b7c02 */ /* 0x004fe20008000f00 */
[----:B------:R-:W-:Y:S02]  /*5b80*/  IMAD.U32 R10, RZ, RZ, UR4 ;  /* 0x00000004ff0a7e24 */ /* 0x000fe4000f8e00ff */
[----:B------:R-:W-:Y:S07]  /*5b90*/  LEPC R20, `(.L_x_98) ;  /* 0x000000001014794e */ /* 0x000fee0000000000 */
[----:B-1-3--:R-:W-:Y:S05]  /*5ba0*/  CALL.ABS.NOINC R2 ;  /* 0x0000000002007343 */ /* 0x00afea0003c00000 */
.L_x_98:
[----:B------:R-:W-:Y:S05]  /*5bb0*/  BSYNC.RECONVERGENT B6 ;  /* 0x0000000000067941 */ /* 0x000fea0003800200 */
.L_x_97:
[-C--:B---3--:R-:W-:Y:S01]  /*5bc0*/  F2FP.F16.E4M3.UNPACK_B R83, R148.reuse ;  /* 0x00000094ff53723e */ /* 0x088fe200020006ff */
[----:B------:R-:W-:Y:S05]  /*5bd0*/  WARPSYNC.ALL ;  /* 0x0000000000007948 */ /* 0x000fea0003800000 */
[----:B------:R-:W-:Y:S01]  /*5be0*/  R2UR UR4, R80 ;  /* 0x00000000500472ca */ /* 0x000fe200000e0000 */
[--C-:B------:R-:W-:Y:S01]  /*5bf0*/  HADD2.F32 R82, -RZ, R83.reuse.H0_H0 ;  /* 0x20000053ff527230 */ /* 0x100fe20000004100 */
[----:B------:R-:W-:Y:S01]  /*5c00*/  F2FP.F16.E4M3.UNPACK_B R85, R148.H1 ;  /* 0x00000094ff55723e */ /* 0x000fe200030006ff */
[----:B------:R-:W-:Y:S01]  /*5c10*/  HADD2.F32 R83, -RZ, R83.H1_H1 ;  /* 0x30000053ff537230 */ /* 0x000fe20000004100 */
[-C--:B------:R-:W-:Y:S01]  /*5c20*/  F2FP.F16.E4M3.UNPACK_B R87, R149.reuse ;  /* 0x00000095ff57723e */ /* 0x080fe200020006ff */
[----:B------:R-:W-:Y:S01]  /*5c30*/  BSSY.RECONVERGENT B0, `(.L_x_99) ;  /* 0x000011d000007945 */ /* 0x000fe20003800200 */
[----:B------:R-:W-:Y:S01]  /*5c40*/  F2FP.F16.E4M3.UNPACK_B R89, R149.H1 ;  /* 0x00000095ff59723e */ /* 0x000fe200030006ff */
[----:B------:R-:W-:Y:S01]  /*5c50*/  HADD2.F32 R84, -RZ, R85.H0_H0 ;  /* 0x20000055ff547230 */ /* 0x000fe20000004100 */
[-C--:B------:R-:W-:Y:S01]  /*5c60*/  F2FP.F16.E4M3.UNPACK_B R91, R150.reuse ;  /* 0x00000096ff5b723e */ /* 0x080fe200020006ff */
[----:B------:R-:W-:Y:S01]  /*5c70*/  HADD2.F32 R88, -RZ, R87.H1_H1 ;  /* 0x30000057ff587230 */ /* 0x000fe20000004100 */
[----:B------:R-:W-:Y:S01]  /*5c80*/  F2FP.F16.E4M3.UNPACK_B R93, R150.H1 ;  /* 0x00000096ff5d723e */ /* 0x000fe200030006ff */
[----:B------:R-:W-:Y:S01]  /*5c90*/  HADD2.F32 R86, -RZ, R85.H1_H1 ;  /* 0x30000055ff567230 */ /* 0x000fe20000004100 */
[-C--:B------:R-:W-:Y:S01]  /*5ca0*/  F2FP.F16.E4M3.UNPACK_B R95, R151.reuse ;  /* 0x00000097ff5f723e */ /* 0x080fe200020006ff */
[----:B------:R-:W2:Y:S01]  /*5cb0*/  LDTM.x64 R4, tmem[UR4] ;  /* 0x00000004000479ee */ /* 0x000ea20008340000 */
[----:B------:R-:W-:Y:S01]  /*5cc0*/  F2FP.F16.E4M3.UNPACK_B R97, R151.H1 ;  /* 0x00000097ff61723e */ /* 0x000fe200030006ff */
[----:B------:R-:W-:Y:S01]  /*5cd0*/  HADD2.F32 R85, -RZ, R87.H0_H0 ;  /* 0x20000057ff557230 */ /* 0x000fe20000004100 */
[-C--:B------:R-:W-:Y:S01]  /*5ce0*/  F2FP.F16.E4M3.UNPACK_B R99, R152.reuse ;  /* 0x00000098ff63723e */ /* 0x080fe200020006ff */
[----:B------:R-:W-:Y:S01]  /*5cf0*/  HADD2.F32 R87, -RZ, R89.H0_H0 ;  /* 0x20000059ff577230 */ /* 0x000fe20000004100 */
[----:B------:R-:W-:Y:S01]  /*5d00*/  F2FP.F16.E4M3.UNPACK_B R101, R152.H1 ;  /* 0x00000098ff65723e */ /* 0x000fe200030006ff */
[----:B------:R-:W-:Y:S01]  /*5d10*/  HADD2.F32 R92, -RZ, R91.H1_H1 ;  /* 0x3000005bff5c7230 */ /* 0x000fe20000004100 */
[----:B------:R-:W-:Y:S01]  /*5d20*/  SHF.L.U32 R199, R176, 0x4, RZ ;  /* 0x00000004b0c77819 */ /* 0x000fe200000006ff */
[----:B------:R-:W-:Y:S01]  /*5d30*/  HADD2.F32 R96, -RZ, R95.H1_H1 ;  /* 0x3000005fff607230 */ /* 0x000fe20000004100 */
[----:B------:R-:W-:Y:S01]  /*5d40*/  SHF.L.U32 R207, R175, 0x4, RZ ;  /* 0x00000004afcf7819 */ /* 0x000fe200000006ff */
[----:B------:R-:W-:Y:S01]  /*5d50*/  HADD2.F32 R100, -RZ, R99.H1_H1 ;  /* 0x30000063ff647230 */ /* 0x000fe20000004100 */
[----:B------:R-:W-:Y:S01]  /*5d60*/  IADD3 R192, PT, PT, R186, R199, RZ ;  /* 0x000000c7bac07210 */ /* 0x000fe20007ffe0ff */
[----:B------:R-:W-:Y:S01]  /*5d70*/  HADD2.F32 R90, -RZ, R89.H1_H1 ;  /* 0x30000059ff5a7230 */ /* 0x000fe20000004100 */
[----:B------:R-:W-:Y:S01]  /*5d80*/  SHF.L.U32 R205, R184, 0x4, RZ ;  /* 0x00000004b8cd7819 */ /* 0x000fe200000006ff */
[----:B------:R-:W-:Y:S01]  /*5d90*/  HADD2.F32 R89, -RZ, R91.H0_H0 ;  /* 0x2000005bff597230 */ /* 0x000fe20000004100 */
[-C--:B------:R-:W-:Y:S01]  /*5da0*/  F2FP.F16.E4M3.UNPACK_B R103, R153.reuse ;  /* 0x00000099ff67723e */ /* 0x080fe200020006ff */
[--C-:B------:R-:W-:Y:S01]  /*5db0*/  HADD2.F32 R91, -RZ, R93.reuse.H0_H0 ;  /* 0x2000005dff5b7230 */ /* 0x100fe20000004100 */
[----:B------:R-:W-:Y:S01]  /*5dc0*/  IADD3 R194, PT, PT, R205, R192, RZ ;  /* 0x000000c0cdc27210 */ /* 0x000fe20007ffe0ff */
[----:B------:R-:W-:Y:S01]  /*5dd0*/  HADD2.F32 R94, -RZ, R93.H1_H1 ;  /* 0x3000005dff5e7230 */ /* 0x000fe20000004100 */
[----:B------:R-:W-:Y:S01]  /*5de0*/  F2FP.F16.E4M3.UNPACK_B R105, R153.H1 ;  /* 0x00000099ff69723e */ /* 0x000fe200030006ff */
[----:B------:R-:W-:Y:S01]  /*5df0*/  HADD2.F32 R93, -RZ, R95.H0_H0 ;  /* 0x2000005fff5d7230 */ /* 0x000fe20000004100 */
[-C--:B------:R-:W-:Y:S01]  /*5e00*/  F2FP.F16.E4M3.UNPACK_B R107, R154.reuse ;  /* 0x0000009aff6b723e */ /* 0x080fe200020006ff */
[----:B------:R-:W-:Y:S01]  /*5e10*/  HADD2.F32 R104, -RZ, R103.H1_H1 ;  /* 0x30000067ff687230 */ /* 0x000fe20000004100 */
[----:B------:R-:W-:Y:S01]  /*5e20*/  F2FP.F16.E4M3.UNPACK_B R109, R154.H1 ;  /* 0x0000009aff6d723e */ /* 0x000fe200030006ff */
[C---:B--2---:R-:W-:Y:S01]  /*5e30*/  FMUL R0, R78.reuse, R4 ;  /* 0x000000044e007220 */ /* 0x044fe20000400000 */
[C---:B-1----:R-:W-:Y:S01]  /*5e40*/  FMUL R2, R78.reuse, R5 ;  /* 0x000000054e027220 */ /* 0x042fe20000400000 */
[C---:B------:R-:W-:Y:S01]  /*5e50*/  FMUL R4, R78.reuse, R8 ;  /* 0x000000084e047220 */ /* 0x040fe20000400000 */
[C---:B------:R-:W-:Y:S01]  /*5e60*/  FMUL R5, R78.reuse, R9 ;  /* 0x000000094e057220 */ /* 0x040fe20000400000 */
[C---:B------:R-:W-:Y:S01]  /*5e70*/  FFMA R0, R81.reuse, R82, R0 ;  /* 0x0000005251007223 */ /* 0x040fe20000000000 */
[C---:B------:R-:W-:Y:S01]  /*5e80*/  FFMA R2, R81.reuse, R83, R2 ;  /* 0x0000005351027223 */ /* 0x040fe20000000002 */
[C---:B------:R-:W-:Y:S01]  /*5e90*/  FMUL R8, R78.reuse, R12 ;  /* 0x0000000c4e087220 */ /* 0x040fe20000400000 */
[C---:B------:R-:W-:Y:S01]  /*5ea0*/  FMUL R9, R78.reuse, R13 ;  /* 0x0000000d4e097220 */ /* 0x040fe20000400000 */
[C---:B------:R-:W-:Y:S01]  /*5eb0*/  FMUL R12, R78.reuse, R16 ;  /* 0x000000104e0c7220 */ /* 0x040fe20000400000 */
[C---:B------:R-:W-:Y:S01]  /*5ec0*/  FMUL R13, R78.reuse, R17 ;  /* 0x000000114e0d7220 */ /* 0x040fe20000400000 */
[C---:B------:R-:W-:Y:S01]  /*5ed0*/  FMUL R16, R78.reuse, R20 ;  /* 0x000000144e107220 */ /* 0x040fe20000400000 */
[C---:B------:R-:W-:Y:S01]  /*5ee0*/  FMUL R17, R78.reuse, R21 ;  /* 0x000000154e117220 */ /* 0x040fe20000400000 */
[C---:B------:R-:W-:Y:S01]  /*5ef0*/  FMUL R20, R78.reuse, R24 ;  /* 0x000000184e147220 */ /* 0x040fe20000400000 */
[C---:B------:R-:W-:Y:S01]  /*5f00*/  FMUL R21, R78.reuse, R25 ;  /* 0x000000194e157220 */ /* 0x040fe20000400000 */
[----:B------:R-:W-:Y:S02]  /*5f10*/  HADD2.F32 R108, -RZ, R107.H1_H1 ;  /* 0x3000006bff6c7230 */ /* 0x000fe40000004100 */
[C---:B------:R-:W-:Y:S01]  /*5f20*/  FMUL R24, R78.reuse, R28 ;  /* 0x0000001c4e187220 */ /* 0x040fe20000400000 */
[C---:B------:R-:W-:Y:S01]  /*5f30*/  FMUL R25, R78.reuse, R29 ;  /* 0x0000001d4e197220 */ /* 0x040fe20000400000 */
[C---:B------:R-:W-:Y:S01]  /*5f40*/  FMUL R28, R78.reuse, R32 ;  /* 0x000000204e1c7220 */ /* 0x040fe20000400000 */
[C---:B------:R-:W-:Y:S01]  /*5f50*/  FMUL R29, R78.reuse, R33 ;  /* 0x000000214e1d7220 */ /* 0x040fe20000400000 */
[C---:B------:R-:W-:Y:S01]  /*5f60*/  FMUL R32, R78.reuse, R36 ;  /* 0x000000244e207220 */ /* 0x040fe20000400000 */
[----:B------:R-:W-:Y:S01]  /*5f70*/  F2FP.F16.E4M3.UNPACK_B R111, R155 ;  /* 0x0000009bff6f723e */ /* 0x000fe200020006ff */
[C---:B------:R-:W-:Y:S01]  /*5f80*/  FMUL R33, R78.reuse, R37 ;  /* 0x000000254e217220 */ /* 0x040fe20000400000 */
[C---:B------:R-:W-:Y:S01]  /*5f90*/  FMUL R36, R78.reuse, R40 ;  /* 0x000000284e247220 */ /* 0x040fe20000400000 */
[----:B------:R-:W-:Y:S01]  /*5fa0*/  F2FP.F16.E4M3.UNPACK_B R113, R155.H1 ;  /* 0x0000009bff71723e */ /* 0x000fe200030006ff */
[C---:B------:R-:W-:Y:S01]  /*5fb0*/  FMUL R37, R78.reuse, R41 ;  /* 0x000000294e257220 */ /* 0x040fe20000400000 */
[----:B------:R-:W-:Y:S02]  /*5fc0*/  HADD2.F32 R112, -RZ, R111.H1_H1 ;  /* 0x3000006fff707230 */ /* 0x000fe40000004100 */
        /* <DEDUP_REMOVED lines=26> */
[C---:B------:R-:W-:Y:S01]  /*6170*/  FFMA R3, R81.reuse, R84, R3 ;  /* 0x0000005451037223 */ /* 0x040fe20000000003 */
[C---:B------:R-:W-:Y:S01]  /*6180*/  FFMA R7, R81.reuse, R86, R7 ;  /* 0x0000005651077223 */ /* 0x040fe20000000007 */
[----:B------:R-:W-:Y:S01]  /*6190*/  F2FP.F16.E4M3.UNPACK_B R131, R160 ;  /* 0x000000a0ff83723e */ /* 0x000fe200020006ff */
[C---:B------:R-:W-:Y:S01]  /*61a0*/  FFMA R4, R81.reuse, R85, R4 ;  /* 0x0000005551047223 */ /* 0x040fe20000000004 */
[C---:B------:R-:W-:Y:S01]  /*61b0*/  FFMA R5, R81.reuse, R88, R5 ;  /* 0x0000005851057223 */ /* 0x040fe20000000005 */
[----:B------:R-:W-:Y:S01]  /*61c0*/  F2FP.F16.E4M3.UNPACK_B R133, R160.H1 ;  /* 0x000000a0ff85723e */ /* 0x000fe200030006ff */
[----:B------:R-:W-:Y:S01]  /*61d0*/  FFMA R6, R81, R87, R6 ;  /* 0x0000005751067223 */ /* 0x000fe20000000006 */
[----:B------:R-:W-:Y:S01]  /*61e0*/  F2FP.SATFINITE.E4M3.F32.PACK_AB_MERGE_C R195, R7, R3, RZ ;  /* 0x0000000307c3723e */ /* 0x000fe200048070ff */
[----:B------:R-:W-:Y:S02]  /*61f0*/  HADD2.F32 R128, -RZ, R127.H1_H1 ;  /* 0x3000007fff807230 */ /* 0x000fe40000004100 */
[----:B------:R-:W-:Y:S01]  /*6200*/  FMUL R11, R78, R11 ;  /* 0x0000000b4e0b7220 */ /* 0x000fe20000400000 */
[----:B------:R-:W-:Y:S01]  /*6210*/  HADD2.F32 R132, -RZ, R131.H1_H1 ;  /* 0x30000083ff847230 */ /* 0x000fe20000004100 */
[----:B------:R-:W-:Y:S01]  /*6220*/  F2FP.SATFINITE.E4M3.F32.PACK_AB_MERGE_C R200, R2, R0, R195 ;  /* 0x0000000002c8723e */ /* 0x000fe200048070c3 */
[----:B------:R-:W-:Y:S01]  /*6230*/  FMUL R10, R78, R14 ;  /* 0x0000000e4e0a7220 */ /* 0x000fe20000400000 */
[----:B------:R-:W-:Y:S01]  /*6240*/  IADD3 R195, PT, PT, R186, R207, RZ ;  /* 0x000000cfbac37210 */ /* 0x000fe20007ffe0ff */
[C---:B------:R-:W-:Y:S01]  /*6250*/  FFMA R11, R81.reuse, R90, R11 ;  /* 0x0000005a510b7223 */ /* 0x040fe2000000000b */
[C---:B------:R-:W-:Y:S01]  /*6260*/  FFMA R8, R81.reuse, R89, R8 ;  /* 0x0000005951087223 */ /* 0x040fe20000000008 */
[C---:B------:R-:W-:Y:S01]  /*6270*/  FFMA R9, R81.reuse, R92, R9 ;  /* 0x0000005c51097223 */ /* 0x040fe20000000009 */
[--C-:B------:R-:W-:Y:S02]  /*6280*/  HADD2.F32 R95, -RZ, R97.reuse.H0_H0 ;  /* 0x20000061ff5f7230 */ /* 0x100fe40000004100 */
[----:B------:R-:W-:Y:S01]  /*6290*/  FFMA R10, R81, R91, R10 ;  /* 0x0000005b510a7223 */ /* 0x000fe2000000000a */
[----:B------:R-:W-:Y:S01]  /*62a0*/  F2FP.SATFINITE.E4M3.F32.PACK_AB_MERGE_C R201, R11, R6, RZ ;  /* 0x000000060bc9723e */ /* 0x000fe200048070ff */
[C---:B------:R-:W-:Y:S01]  /*62b0*/  FMUL R15, R78.reuse, R15 ;  /* 0x0000000f4e0f7220 */ /* 0x040fe20000400000 */
[----:B------:R-:W-:Y:S02]  /*62c0*/  HADD2.F32 R98, -RZ, R97.H1_H1 ;  /* 0x30000061ff627230 */ /* 0x000fe40000004100 */
[C---:B------:R-:W-:Y:S01]  /*62d0*/  FMUL R14, R78.reuse, R18 ;  /* 0x000000124e0e7220 */ /* 0x040fe20000400000 */
[----:B------:R-:W-:Y:S01]  /*62e0*/  F2FP.SATFINITE.E4M3.F32.PACK_AB_MERGE_C R201, R5, R4, R201 ;  /* 0x0000000405c9723e */ /* 0x000fe200048070c9 */
[----:B------:R-:W-:Y:S02]  /*62f0*/  HADD2.F32 R97, -RZ, R99.H0_H0 ;  /* 0x20000063ff617230 */ /* 0x000fe40000004100 */
[C---:B------:R-:W-:Y:S01]  /*6300*/  FFMA R15, R81.reuse, R94, R15 ;  /* 0x0000005e510f7223 */ /* 0x040fe2000000000f */
[C---:B------:R-:W-:Y:S01]  /*6310*/  FFMA R12, R81.reuse, R93, R12 ;  /* 0x0000005d510c7223 */ /* 0x040fe2000000000c */
[----:B------:R-:W-:Y:S01]  /*6320*/  FFMA R13, R81, R96, R13 ;  /* 0x00000060510d7223 */ /* 0x000fe2000000000d */
[----:B------:R-:W-:Y:S01]  /*6330*/  F2FP.F16.E4M3.UNPACK_B R135, R161 ;  /* 0x000000a1ff87723e */ /* 0x000fe200020006ff */
[--C-:B------:R-:W-:Y:S01]  /*6340*/  HADD2.F32 R99, -RZ, R101.reuse.H0_H0 ;  /* 0x20000065ff637230 */ /* 0x100fe20000004100 */
[----:B------:R-:W-:Y:S01]  /*6350*/  F2FP.SATFINITE.E4M3.F32.PACK_AB_MERGE_C R202, R15, R10, RZ ;  /* 0x0000000a0fca723e */ /* 0x000fe200048070ff */
[----:B------:R-:W-:Y:S01]  /*6360*/  FFMA R14, R81, R95, R14 ;  /* 0x0000005f510e7223 */ /* 0x000fe2000000000e */
[C---:B------:R-:W-:Y:S01]  /*6370*/  FMUL R19, R78.reuse, R19 ;  /* 0x000000134e137220 */ /* 0x040fe20000400000 */
[----:B------:R-:W-:Y:S01]  /*6380*/  HADD2.F32 R102, -RZ, R101.H1_H1 ;  /* 0x30000065ff667230 */ /* 0x000fe20000004100 */
[----:B------:R-:W-:Y:S01]  /*6390*/  F2FP.SATFINITE.E4M3.F32.PACK_AB_MERGE_C R202, R9, R8, R202 ;  /* 0x0000000809ca723e */ /* 0x000fe200048070ca */
[----:B------:R-:W-:Y:S02]  /*63a0*/  HADD2.F32 R101, -RZ, R103.H0_H0 ;  /* 0x20000067ff657230 */ /* 0x000fe40000004100 */
[C---:B------:R-:W-:Y:S01]  /*63b0*/  FFMA R19, R81.reuse, R98, R19 ;  /* 0x0000006251137223 */ /* 0x040fe20000000013 */
[C---:B------:R-:W-:Y:S01]  /*63c0*/  FFMA R16, R81.reuse, R97, R16 ;  /* 0x0000006151107223 */ /* 0x040fe20000000010 */
[----:B------:R-:W-:Y:S01]  /*63d0*/  FFMA R17, R81, R100, R17 ;  /* 0x0000006451117223 */ /* 0x000fe20000000011 */
[----:B------:R-:W-:Y:S02]  /*63e0*/  HADD2.F32 R136, -RZ, R135.H1_H1 ;  /* 0x30000087ff887230 */ /* 0x000fe40000004100 */
[C---:B------:R-:W-:Y:S01]  /*63f0*/  FMUL R18, R78.reuse, R22 ;  /* 0x000000164e127220 */ /* 0x040fe20000400000 */
[----:B------:R-:W-:Y:S01]  /*6400*/  F2FP.F16.E4M3.UNPACK_B R137, R161.H1 ;  /* 0x000000a1ff89723e */ /* 0x000fe200030006ff */
[C---:B------:R-:W-:Y:S01]  /*6410*/  FMUL R23, R78.reuse, R23 ;  /* 0x000000174e177220 */ /* 0x040fe20000400000 */
[--C-:B------:R-:W-:Y:S01]  /*6420*/  HADD2.F32 R103, -RZ, R105.reuse.H0_H0 ;  /* 0x20000069ff677230 */ /* 0x100fe20000004100 */
[----:B------:R-:W-:Y:S01]  /*6430*/  F2FP.SATFINITE.E4M3.F32.PACK_AB_MERGE_C R203, R19, R14, RZ ;  /* 0x0000000e13cb723e */ /* 0x000fe200048070ff */
[C---:B------:R-:W-:Y:S01]  /*6440*/  FFMA R18, R81.reuse, R99, R18 ;  /* 0x0000006351127223 */ /* 0x040fe20000000012 */
[C---:B------:R-:W-:Y:S01]  /*6450*/  FFMA R23, R81.reuse, R102, R23 ;  /* 0x0000006651177223 */ /* 0x040fe20000000017 */
[----:B------:R-:W-:Y:S01]  /*6460*/  FFMA R20, R81, R101, R20 ;  /* 0x0000006551147223 */ /* 0x000fe20000000014 */
[----:B------:R-:W-:Y:S01]  /*6470*/  F2FP.F16.E4M3.UNPACK_B R139, R162 ;  /* 0x000000a2ff8b723e */ /* 0x000fe200020006ff */
[----:B------:R-:W-:Y:S01]  /*6480*/  HADD2.F32 R106, -RZ, R105.H1_H1 ;  /* 0x30000069ff6a7230 */ /* 0x000fe20000004100 */
[----:B------:R-:W-:Y:S01]  /*6490*/  F2FP.SATFINITE.E4M3.F32.PACK_AB_MERGE_C R203, R13, R12, R203 ;  /* 0x0000000c0dcb723e */ /* 0x000fe200048070cb */
[----:B------:R-:W-:Y:S01]  /*64a0*/  FFMA R21, R81, R104, R21 ;  /* 0x0000006851157223 */ /* 0x000fe20000000015 */
[----:B------:R-:W-:Y:S01]  /*64b0*/  F2FP.SATFINITE.E4M3.F32.PACK_AB_MERGE_C R208, R23, R18, RZ ;  /* 0x0000001217d0723e */ /* 0x000fe200048070ff */
[----:B------:R-:W-:Y:S02]  /*64c0*/  HADD2.F32 R105, -RZ, R107.H0_H0 ;  /* 0x2000006bff697230 */ /* 0x000fe40000004100 */
[C---:B------:R-:W-:Y:S01]  /*64d0*/  FMUL R22, R78.reuse, R26 ;  /* 0x0000001a4e167220 */ /* 0x040fe20000400000 */
[----:B------:R1:W-:Y:S01]  /*64e0*/  STS.128 [R172+UR49+0x8200], R200 ;  /* 0x008200c8ac007988 */ /* 0x0003e20008000c31 */
[----:B------:R-:W-:Y:S01]  /*64f0*/  F2FP.SATFINITE.E4M3.F32.PACK_AB_MERGE_C R208, R17, R16, R208 ;  /* 0x0000001011d0723e */ /* 0x000fe200048070d0 */
[----:B------:R-:W-:Y:S02]  /*6500*/  HADD2.F32 R140, -RZ, R139.H1_H1 ;  /* 0x3000008bff8c7230 */ /* 0x000fe40000004100 */
[C---:B------:R-:W-:Y:S01]  /*6510*/  FFMA R22, R81.reuse, R103, R22 ;  /* 0x0000006751167223 */ /* 0x040fe20000000016 */
[C---:B------:R-:W-:Y:S01]  /*6520*/  FMUL R27, R78.reuse, R27 ;  /* 0x0000001b4e1b7220 */ /* 0x040fe20000400000 */
[--C-:B------:R-:W-:Y:S02]  /*6530*/  HADD2.F32 R107, -RZ, R109.reuse.H0_H0 ;  /* 0x2000006dff6b7230 */ /* 0x100fe40000004100 */
[C---:B------:R-:W-:Y:S01]  /*6540*/  FMUL R26, R78.reuse, R30 ;  /* 0x0000001e4e1a7220 */ /* 0x040fe20000400000 */
[----:B------:R-:W-:Y:S02]  /*6550*/  HADD2.F32 R110, -RZ, R109.H1_H1 ;  /* 0x3000006dff6e7230 */ /* 0x000fe40000004100 */
[C---:B------:R-:W-:Y:S01]  /*6560*/  FFMA R27, R81.reuse, R106, R27 ;  /* 0x0000006a511b7223 */ /* 0x040fe2000000001b */
[C---:B------:R-:W-:Y:S01]  /*6570*/  FFMA R24, R81.reuse, R105, R24 ;  /* 0x0000006951187223 */ /* 0x040fe20000000018 */
[----:B------:R-:W-:Y:S01]  /*6580*/  FFMA R25, R81, R108, R25 ;  /* 0x0000006c51197223 */ /* 0x000fe20000000019 */
[----:B------:R-:W-:Y:S01]  /*6590*/  F2FP.F16.E4M3.UNPACK_B R141, R162.H1 ;  /* 0x000000a2ff8d723e */ /* 0x000fe200030006ff */
[----:B------:R-:W-:Y:S01]  /*65a0*/  HADD2.F32 R109, -RZ, R111.H0_H0 ;  /* 0x2000006fff6d7230 */ /* 0x000fe20000004100 */
[----:B------:R-:W-:Y:S01]  /*65b0*/  F2FP.SATFINITE.E4M3.F32.PACK_AB_MERGE_C R209, R27, R22, RZ ;  /* 0x000000161bd1723e */ /* 0x000fe200048070ff */
[----:B------:R-:W-:Y:S01]  /*65c0*/  FFMA R26, R81, R107, R26 ;  /* 0x0000006b511a7223 */ /* 0x000fe2000000001a */
[C---:B------:R-:W-:Y:S01]  /*65d0*/  FMUL R31, R78.reuse, R31 ;  /* 0x0000001f4e1f7220 */ /* 0x040fe20000400000 */
[--C-:B------:R-:W-:Y:S01]  /*65e0*/  HADD2.F32 R111, -RZ, R113.reuse.H0_H0 ;  /* 0x20000071ff6f7230 */ /* 0x100fe20000004100 */
[----:B------:R-:W-:Y:S01]  /*65f0*/  F2FP.SATFINITE.E4M3.F32.PACK_AB_MERGE_C R209, R21, R20, R209 ;  /* 0x0000001415d1723e */ /* 0x000fe200048070d1 */
[----:B------:R-:W-:Y:S02]  /*6600*/  HADD2.F32 R114, -RZ, R113.H1_H1 ;  /* 0x30000071ff727230 */ /* 0x000fe40000004100 */
[C---:B------:R-:W-:Y:S01]  /*6610*/  FFMA R31, R81.reuse, R110, R31 ;  /* 0x0000006e511f7223 */ /* 0x040fe2000000001f */
[C---:B------:R-:W-:Y:S01]  /*6620*/  FFMA R28, R81.reuse, R109, R28 ;  /* 0x0000006d511c7223 */ /* 0x040fe2000000001c */
[----:B------:R-:W-:Y:S01]  /*6630*/  FFMA R29, R81, R112, R29 ;  /* 0x00000070511d7223 */ /* 0x000fe2000000001d */
[----:B------:R-:W-:Y:S02]  /*6640*/  HADD2.F32 R113, -RZ, R115.H0_H0 ;  /* 0x20000073ff717230 */ /* 0x000fe40000004100 */
[C---:B------:R-:W-:Y:S01]  /*6650*/  FMUL R30, R78.reuse, R34 ;  /* 0x000000224e1e7220 */ /* 0x040fe20000400000 */
[----:B------:R-:W-:Y:S01]  /*6660*/  F2FP.F16.E4M3.UNPACK_B R143, R163 ;  /* 0x000000a3ff8f723e */ /* 0x000fe200020006ff */
[C---:B------:R-:W-:Y:S01]  /*6670*/  FMUL R35, R78.reuse, R35 ;  /* 0x000000234e237220 */ /* 0x040fe20000400000 */
[----:B------:R-:W-:Y:S01]  /*6680*/  HADD2.F32 R115, -RZ, R117.H0_H0 ;  /* 0x20000075ff737230 */ /* 0x000fe20000004100 */
[----:B------:R-:W-:Y:S01]  /*6690*/  F2FP.SATFINITE.E4M3.F32.PACK_AB_MERGE_C R210, R31, R26, RZ ;  /* 0x0000001a1fd2723e */ /* 0x000fe200048070ff */
[C---:B------:R-:W-:Y:S01]  /*66a0*/  FFMA R30, R81.reuse, R111, R30 ;  /* 0x0000006f511e7223 */ /* 0x040fe2000000001e */
[C---:B------:R-:W-:Y:S01]  /*66b0*/  FFMA R35, R81.reuse, R114, R35 ;  /* 0x0000007251237223 */ /* 0x040fe20000000023 */
[C---:B------:R-:W-:Y:S01]  /*66c0*/  FFMA R32, R81.reuse, R113, R32 ;  /* 0x0000007151207223 */ /* 0x040fe20000000020 */
[----:B------:R-:W-:Y:S01]  /*66d0*/  F2FP.F16.E4M3.UNPACK_B R145, R163.H1 ;  /* 0x000000a3ff91723e */ /* 0x000fe200030006ff */
[----:B------:R-:W-:Y:S01]  /*66e0*/  FFMA R33, R81, R116, R33 ;  /* 0x0000007451217223 */ /* 0x000fe20000000021 */
[----:B------:R-:W-:Y:S01]  /*66f0*/  F2FP.SATFINITE.E4M3.F32.PACK_AB_MERGE_C R210, R25, R24, R210 ;  /* 0x0000001819d2723e */ /* 0x000fe200048070d2 */
[----:B------:R-:W-:Y:S01]  /*6700*/  HADD2.F32 R144, -RZ, R143.H1_H1 ;  /* 0x3000008fff907230 */ /* 0x000fe20000004100 */
[----:B------:R-:W-:Y:S01]  /*6710*/  F2FP.SATFINITE.E4M3.F32.PACK_AB_MERGE_C R211, R35, R30, RZ ;  /* 0x0000001e23d3723e */ /* 0x000fe200048070ff */
[----:B------:R-:W-:Y:S02]  /*6720*/  HADD2.F32 R118, -RZ, R117.H1_H1 ;  /* 0x30000075ff767230 */ /* 0x000fe40000004100 */
[C---:B------:R-:W-:Y:S01]  /*6730*/  FMUL R34, R78.reuse, R38 ;  /* 0x000000264e227220 */ /* 0x040fe20000400000 */
[----:B------:R-:W-:Y:S01]  /*6740*/  HADD2.F32 R117, -RZ, R119.H0_H0 ;  /* 0x20000077ff757230 */ /* 0x000fe20000004100 */
[----:B------:R-:W-:Y:S01]  /*6750*/  F2FP.SATFINITE.E4M3.F32.PACK_AB_MERGE_C R211, R29, R28, R211 ;  /* 0x0000001c1dd3723e */ /* 0x000fe200048070d3 */
[C---:B------:R-:W-:Y:S01]  /*6760*/  FMUL R39, R78.reuse, R39 ;  /* 0x000000274e277220 */ /* 0x040fe20000400000 */
[--C-:B------:R-:W-:Y:S02]  /*6770*/  HADD2.F32 R119, -RZ, R121.reuse.H0_H0 ;  /* 0x20000079ff777230 */ /* 0x100fe40000004100 */
[C---:B------:R-:W-:Y:S01]  /*6780*/  FFMA R34, R81.reuse, R115, R34 ;  /* 0x0000007351227223 */ /* 0x040fe20000000022 */
[----:B------:R-:W-:Y:S01]  /*6790*/  HADD2.F32 R122, -RZ, R121.H1_H1 ;  /* 0x30000079ff7a7230 */ /* 0x000fe20000004100 */
[----:B------:R1:W-:Y:S01]  /*67a0*/  STS.128 [R192+0x8010], R208 ;  /* 0x008010d0c0007388 */ /* 0x0003e20000000c00 */
[----:B------:R-:W-:Y:S02]  /*67b0*/  HADD2.F32 R121, -RZ, R123.H0_H0 ;  /* 0x2000007bff797230 */ /* 0x000fe40000004100 */
[C---:B------:R-:W-:Y:S01]  /*67c0*/  FFMA R39, R81.reuse, R118, R39 ;  /* 0x0000007651277223 */ /* 0x040fe20000000027 */
[C---:B------:R-:W-:Y:S01]  /*67d0*/  FFMA R36, R81.reuse, R117, R36 ;  /* 0x0000007551247223 */ /* 0x040fe20000000024 */
[----:B------:R-:W-:Y:S01]  /*67e0*/  FFMA R37, R81, R120, R37 ;  /* 0x0000007851257223 */ /* 0x000fe20000000025 */
[C---:B------:R-:W-:Y:S01]  /*67f0*/  FMUL R38, R78.reuse, R42 ;  /* 0x0000002a4e267220 */ /* 0x040fe20000400000 */
[----:B------:R-:W-:Y:S01]  /*6800*/  ISETP.NE.AND P0, PT, R189, RZ, PT ;  /* 0x000000ffbd00720c */ /* 0x000fe20003f05270 */
[C---:B------:R-:W-:Y:S01]  /*6810*/  FMUL R43, R78.reuse, R43 ;  /* 0x0000002b4e2b7220 */ /* 0x040fe20000400000 */
[--C-:B------:R-:W-:Y:S01]  /*6820*/  HADD2.F32 R123, -RZ, R125.reuse.H0_H0 ;  /* 0x2000007dff7b7230 */ /* 0x100fe20000004100 */
[----:B------:R-:W-:Y:S01]  /*6830*/  F2FP.SATFINITE.E4M3.F32.PACK_AB_MERGE_C R212, R39, R34, RZ ;  /* 0x0000002227d4723e */ /* 0x000fe200048070ff */
[C---:B------:R-:W-:Y:S01]  /*6840*/  FFMA R38, R81.reuse, R119, R38 ;  /* 0x0000007751267223 */ /* 0x040fe20000000026 */
[C---:B------:R-:W-:Y:S01]  /*6850*/  FFMA R43, R81.reuse, R122, R43 ;  /* 0x0000007a512b7223 */ /* 0x040fe2000000002b */
[----:B------:R-:W-:Y:S01]  /*6860*/  FFMA R40, R81, R121, R40 ;  /* 0x0000007951287223 */ /* 0x000fe20000000028 */
[----:B------:R-:W-:Y:S01]  /*6870*/  F2FP.SATFINITE.E4M3.F32.PACK_AB_MERGE_C R212, R33, R32, R212 ;  /* 0x0000002021d4723e */ /* 0x000fe200048070d4 */
[----:B------:R-:W-:Y:S01]  /*6880*/  FFMA R41, R81, R124, R41 ;  /* 0x0000007c51297223 */ /* 0x000fe20000000029 */
[----:B------:R-:W-:Y:S01]  /*6890*/  HADD2.F32 R126, -RZ, R125.H1_H1 ;  /* 0x3000007dff7e7230 */ /* 0x000fe20000004100 */
[----:B------:R-:W-:Y:S01]  /*68a0*/  F2FP.SATFINITE.E4M3.F32.PACK_AB_MERGE_C R213, R43, R38, RZ ;  /* 0x000000262bd5723e */ /* 0x000fe200048070ff */
[----:B------:R-:W-:Y:S02]  /*68b0*/  HADD2.F32 R125, -RZ, R127.H0_H0 ;  /* 0x2000007fff7d7230 */ /* 0x000fe40000004100 */
[C---:B------:R-:W-:Y:S01]  /*68c0*/  FMUL R42, R78.reuse, R46 ;  /* 0x0000002e4e2a7220 */ /* 0x040fe20000400000 */
[----:B------:R-:W-:Y:S01]  /*68d0*/  FMUL R47, R78, R47 ;  /* 0x0000002f4e2f7220 */ /* 0x000fe20000400000 */
[--C-:B------:R-:W-:Y:S01]  /*68e0*/  HADD2.F32 R127, -RZ, R129.reuse.H0_H0 ;  /* 0x20000081ff7f7230 */ /* 0x100fe20000004100 */
[----:B------:R-:W-:Y:S01]  /*68f0*/  F2FP.SATFINITE.E4M3.F32.PACK_AB_MERGE_C R213, R37, R36, R213 ;  /* 0x0000002425d5723e */ /* 0x000fe200048070d5 */
[C---:B------:R-:W-:Y:S01]  /*6900*/  FFMA R42, R81.reuse, R123, R42 ;  /* 0x0000007b512a7223 */ /* 0x040fe2000000002a */
[C---:B------:R-:W-:Y:S01]  /*6910*/  FFMA R47, R81.reuse, R126, R47 ;  /* 0x0000007e512f7223 */ /* 0x040fe2000000002f */
[C---:B------:R-:W-:Y:S01]  /*6920*/  FFMA R44, R81.reuse, R125, R44 ;  /* 0x0000007d512c7223 */ /* 0x040fe2000000002c */
[----:B------:R-:W-:Y:S01]  /*6930*/  ISETP.NE.AND P6, PT, R198, RZ, PT ;  /* 0x000000ffc600720c */ /* 0x000fe20003fc5270 */
[----:B------:R-:W-:Y:S01]  /*6940*/  FFMA R45, R81, R128, R45 ;  /* 0x00000080512d7223 */ /* 0x000fe2000000002d */
[----:B------:R-:W-:Y:S01]  /*6950*/  HADD2.F32 R130, -RZ, R129.H1_H1 ;  /* 0x30000081ff827230 */ /* 0x000fe20000004100 */
[----:B------:R-:W-:Y:S01]  /*6960*/  F2FP.SATFINITE.E4M3.F32.PACK_AB_MERGE_C R214, R47, R42, RZ ;  /* 0x0000002a2fd6723e */ /* 0x000fe200048070ff */
[----:B------:R-:W-:Y:S02]  /*6970*/  HADD2.F32 R129, -RZ, R131.H0_H0 ;  /* 0x20000083ff817230 */ /* 0x000fe40000004100 */
[C---:B------:R-:W-:Y:S01]  /*6980*/  FMUL R46, R78.reuse, R50 ;  /* 0x000000324e2e7220 */ /* 0x040fe20000400000 */
[C---:B------:R-:W-:Y:S01]  /*6990*/  FMUL R51, R78.reuse, R51 ;  /* 0x000000334e337220 */ /* 0x040fe20000400000 */
[--C-:B------:R-:W-:Y:S02]  /*69a0*/  HADD2.F32 R131, -RZ, R133.reuse.H0_H0 ;  /* 0x20000085ff837230 */ /* 0x100fe40000004100 */
[C---:B------:R-:W-:Y:S01]  /*69b0*/  FMUL R50, R78.reuse, R54 ;  /* 0x000000364e327220 */ /* 0x040fe20000400000 */
[C---:B------:R-:W-:Y:S01]  /*69c0*/  FFMA R46, R81.reuse, R127, R46 ;  /* 0x0000007f512e7223 */ /* 0x040fe2000000002e */
[----:B------:R-:W-:Y:S02]  /*69d0*/  HADD2.F32 R134, -RZ, R133.H1_H1 ;  /* 0x30000085ff867230 */ /* 0x000fe40000004100 */
[C---:B------:R-:W-:Y:S01]  /*69e0*/  FFMA R51, R81.reuse, R130, R51 ;  /* 0x0000008251337223 */ /* 0x040fe20000000033 */
[----:B------:R-:W-:Y:S02]  /*69f0*/  HADD2.F32 R133, -RZ, R135.H0_H0 ;  /* 0x20000087ff857230 */ /* 0x000fe40000004100 */
[C---:B------:R-:W-:Y:S01]  /*6a00*/  FMUL R55, R78.reuse, R55 ;  /* 0x000000374e377220 */ /* 0x040fe20000400000 */
[C---:B------:R-:W-:Y:S01]  /*6a10*/  FFMA R48, R81.reuse, R129, R48 ;  /* 0x0000008151307223 */ /* 0x040fe20000000030 */
[C---:B------:R-:W-:Y:S01]  /*6a20*/  FFMA R49, R81.reuse, R132, R49 ;  /* 0x0000008451317223 */ /* 0x040fe20000000031 */
[--C-:B------:R-:W-:Y:S02]  /*6a30*/  HADD2.F32 R135, -RZ, R137.reuse.H0_H0 ;  /* 0x20000089ff877230 */ /* 0x100fe40000004100 */
[C---:B------:R-:W-:Y:S01]  /*6a40*/  FFMA R50, R81.reuse, R131, R50 ;  /* 0x0000008351327223 */ /* 0x040fe20000000032 */
[----:B------:R-:W-:Y:S02]  /*6a50*/  HADD2.F32 R138, -RZ, R137.H1_H1 ;  /* 0x30000089ff8a7230 */ /* 0x000fe40000004100 */
[C---:B------:R-:W-:Y:S01]  /*6a60*/  FMUL R54, R78.reuse, R58 ;  /* 0x0000003a4e367220 */ /* 0x040fe20000400000 */
[----:B------:R-:W-:Y:S02]  /*6a70*/  HADD2.F32 R137, -RZ, R139.H0_H0 ;  /* 0x2000008bff897230 */ /* 0x000fe40000004100 */
[C---:B------:R-:W-:Y:S01]  /*6a80*/  FFMA R55, R81.reuse, R134, R55 ;  /* 0x0000008651377223 */ /* 0x040fe20000000037 */
        /* <DEDUP_REMOVED lines=16> */
[----:B------:R-:W-:Y:S01]  /*6b90*/  FFMA R63, R81, R142, R63 ;  /* 0x0000008e513f7223 */ /* 0x000fe2000000003f */
[----:B------:R-:W-:Y:S01]  /*6ba0*/  FMUL R67, R78, R67 ;  /* 0x000000434e437220 */ /* 0x000fe20000400000 */
[----:B------:R-:W-:Y:S01]  /*6bb0*/  F2FP.SATFINITE.E4M3.F32.PACK_AB_MERGE_C R215, R51, R46, RZ ;  /* 0x0000002e33d7723e */ /* 0x000fe200048070ff */
[C---:B------:R-:W-:Y:S01]  /*6bc0*/  FFMA R60, R81.reuse, R141, R60 ;  /* 0x0000008d513c7223 */ /* 0x040fe2000000003c */
[C---:B------:R-:W-:Y:S01]  /*6bd0*/  FFMA R61, R81.reuse, R144, R61 ;  /* 0x00000090513d7223 */ /* 0x040fe2000000003d */
[C---:B------:R-:W-:Y:S01]  /*6be0*/  FFMA R62, R81.reuse, R143, R62 ;  /* 0x0000008f513e7223 */ /* 0x040fe2000000003e */
[----:B------:R-:W-:Y:S01]  /*6bf0*/  FFMA R67, R81, R146, R67 ;  /* 0x0000009251437223 */ /* 0x000fe20000000043 */
[----:B------:R-:W-:Y:S02]  /*6c00*/  F2FP.SATFINITE.E4M3.F32.PACK_AB_MERGE_C R214, R41, R40, R214 ;  /* 0x0000002829d6723e */ /* 0x000fe400048070d6 */
[----:B------:R-:W-:Y:S02]  /*6c10*/  F2FP.SATFINITE.E4M3.F32.PACK_AB_MERGE_C R215, R45, R44, R215 ;  /* 0x0000002c2dd7723e */ /* 0x000fe400048070d7 */
[----:B------:R-:W-:Y:S02]  /*6c20*/  F2FP.SATFINITE.E4M3.F32.PACK_AB_MERGE_C R216, R55, R50, RZ ;  /* 0x0000003237d8723e */ /* 0x000fe400048070ff */
[----:B------:R-:W-:Y:S01]  /*6c30*/  F2FP.SATFINITE.E4M3.F32.PACK_AB_MERGE_C R217, R59, R54, RZ ;  /* 0x000000363bd9723e */ /* 0x000fe200048070ff */
[----:B------:R1:W-:Y:S01]  /*6c40*/  STS.128 [R195+0x8020], R212 ;  /* 0x008020d4c3007388 */ /* 0x0003e20000000c00 */
[----:B------:R-:W-:Y:S02]  /*6c50*/  F2FP.SATFINITE.E4M3.F32.PACK_AB_MERGE_C R218, R63, R58, RZ ;  /* 0x0000003a3fda723e */ /* 0x000fe400048070ff */
[----:B------:R-:W-:Y:S02]  /*6c60*/  F2FP.SATFINITE.E4M3.F32.PACK_AB_MERGE_C R219, R67, R62, RZ ;  /* 0x0000003e43db723e */ /* 0x000fe400048070ff */
[----:B------:R-:W-:Y:S02]  /*6c70*/  F2FP.SATFINITE.E4M3.F32.PACK_AB_MERGE_C R216, R49, R48, R216 ;  /* 0x0000003031d8723e */ /* 0x000fe400048070d8 */
[----:B------:R-:W-:Y:S02]  /*6c80*/  F2FP.SATFINITE.E4M3.F32.PACK_AB_MERGE_C R217, R53, R52, R217 ;  /* 0x0000003435d9723e */ /* 0x000fe400048070d9 */
[----:B------:R-:W-:Y:S02]  /*6c90*/  F2FP.SATFINITE.E4M3.F32.PACK_AB_MERGE_C R218, R57, R56, R218 ;  /* 0x0000003839da723e */ /* 0x000fe400048070da */
[----:B------:R-:W-:Y:S02]  /*6ca0*/  F2FP.SATFINITE.E4M3.F32.PACK_AB_MERGE_C R219, R61, R60, R219 ;  /* 0x0000003c3ddb723e */ /* 0x000fe400048070db */
[----:B------:R-:W-:Y:S02]  /*6cb0*/  LEA R204, R181, UR49, 0x3 ;  /* 0x00000031b5cc7c11 */ /* 0x000fe4000f8e18ff */
[----:B------:R-:W-:Y:S01]  /*6cc0*/  @P6 SHF.L.U32 R221, R180, 0x1f, RZ ;  /* 0x0000001fb4dd6819 */ /* 0x000fe200000006ff */
[----:B------:R1:W-:Y:S01]  /*6cd0*/  STS.128 [R194+0x8010], R216 ;  /* 0x008010d8c2007388 */ /* 0x0003e20000000c00 */
[----:B------:R-:W-:Y:S01]  /*6ce0*/  @!PT LDS RZ, [RZ] ;  /* 0x00000000fffff984 */ /* 0x000fe20000000800 */
[----:B------:R-:W-:Y:S01]  /*6cf0*/  @!PT LDS RZ, [RZ] ;  /* 0x00000000fffff984 */ /* 0x000fe20000000800 */
[----:B------:R-:W-:Y:S01]  /*6d00*/  @!PT LDS RZ, [RZ] ;  /* 0x00000000fffff984 */ /* 0x000fe20000000800 */
[----:B------:R-:W-:Y:S01]  /*6d10*/  @!PT LDS RZ, [RZ] ;  /* 0x00000000fffff984 */ /* 0x000fe20000000800 */
[----:B------:R2:W-:Y:S07]  /*6d20*/  MEMBAR.ALL.CTA ;  /* 0x0000000000007992 */ /* 0x0005ee0000008000 */
[----:B--2---:R-:W2:Y:S02]  /*6d30*/  FENCE.VIEW.ASYNC.S ;  /* 0x00000000000073c6 */ /* 0x004ea40000000000 */
[----:B--2---:R-:W-:Y:S06]  /*6d40*/  BAR.SYNC.DEFER_BLOCKING 0x1, 0x80 ;  /* 0x0042000000007b1d */ /* 0x004fec0000010000 */
[----:B------:R-:W-:Y:S05]  /*6d50*/  @P0 BRA `(.L_x_100) ;  /* 0x0000000000280947 */ /* 0x000fea0003800000 */
[----:B------:R-:W-:Y:S02]  /*6d60*/  UIADD3 UR4, UPT, UPT, UR49, 0x8200, URZ ;  /* 0x0000820031047890 */ /* 0x000fe4000fffe0ff */
[----:B------:R-:W-:Y:S01]  /*6d70*/  UIADD3 UR6, UP0, UPT, UR52, 0x680, URZ ;  /* 0x0000068034067890 */ /* 0x000fe2000ff1e0ff */
[----:B------:R-:W-:Y:S03]  /*6d80*/  UMOV UR43, UR36 ;  /* 0x00000024002b7c82 */ /* 0x000fe60008000000 */
[----:B------:R-:W-:Y:S01]  /*6d90*/  MOV R188, UR4 ;  /* 0x0000000400bc7c02 */ /* 0x000fe20008000f00 */
[----:B------:R-:W-:Y:S03]  /*6da0*/  UIADD3.X UR7, UPT, UPT, URZ, UR53, URZ, UP0, !UPT ;  /* 0x00000035ff077290 */ /* 0x000fe600087fe4ff */
[----:B------:R-:W-:Y:S11]  /*6db0*/  R2UR UR40, R188 ;  /* 0x00000000bc2872ca */ /* 0x000ff600000e0000 */
[----:B------:R-:W-:Y:S02]  /*6dc0*/  @!UPT UIADD3 URZ, UPT, UPT, URZ, URZ, URZ ;  /* 0x000000fffffff290 */ /* 0x000fe4000fffe0ff */
[----:B------:R2:W-:Y:S01]  /*6dd0*/  UTMASTG.3D [UR40], [UR6] ;  /* 0x00000028060073b5 */ /* 0x0005e20008010000 */
[----:B------:R0:W-:Y:S01]  /*6de0*/  UTMACMDFLUSH ;  /* 0x00000000000079b7 */ /* 0x0001e20000000000 */
[----:B--2---:R-:W-:Y:S04]  /*6df0*/  DEPBAR.LE SB0, 0x1 ;  /* 0x000080400000791a */ /* 0x004fe80000000000 */
.L_x_100:
[----:B------:R-:W-:Y:S05]  /*6e00*/  BSYNC.RECONVERGENT B0 ;  /* 0x0000000000007941 */ /* 0x000fea0003800200 */
.L_x_99:
[----:B------:R-:W-:Y:S06]  /*6e10*/  BAR.SYNC.DEFER_BLOCKING 0x1, 0x80 ;  /* 0x0042000000007b1d */ /* 0x000fec0000010000 */
[----:B------:R-:W2:Y:S01]  /*6e20*/  @P6 SYNCS.PHASECHK.TRANS64.TRYWAIT P0, [R204+URZ+0x60], R221 ;  /* 0x000060ddcc0065a7 */ /* 0x000ea200080011ff */
[----:B------:R-:W-:Y:S01]  /*6e30*/  BSSY B1, `(.L_x_101) ;  /* 0x0000023000017945 */ /* 0x000fe20003800000 */
[----:B--2---:R-:W-:Y:S03]  /*6e40*/  @P6 SEL R196, RZ, 0x1, !P0 ;  /* 0x00000001ffc46807 */ /* 0x004fe60004000000 */
[----:B------:R-:W-:Y:S05]  /*6e50*/  @!P6 BRA `(.L_x_102) ;  /* 0x000000000080e947 */ /* 0x000fea0003800000 */
[----:B------:R-:W-:Y:S01]  /*6e60*/  ISETP.NE.AND P1, PT, R197, RZ, PT ;  /* 0x000000ffc500720c */ /* 0x000fe20003f25270 */
[----:B------:R-:W-:Y:S01]  /*6e70*/  BSSY B0, `(.L_x_103) ;  /* 0x000000a000007945 */ /* 0x000fe20003800000 */
[----:B------:R-:W-:Y:S11]  /*6e80*/  ISETP.NE.AND P0, PT, R196, RZ, PT ;  /* 0x000000ffc400720c */ /* 0x000ff60003f05270 */
[----:B------:R-:W-:Y:S04]  /*6e90*/  @P1 IMAD R0, R181, 0x2000, R186 ;  /* 0x00002000b5001824 */ /* 0x000fe800078e02ba */
[C---:B------:R-:W-:Y:S01]  /*6ea0*/  @P1 IMAD.IADD R6, R0.reuse, 0x1, R199 ;  /* 0x0000000100061824 */ /* 0x040fe200078e02c7 */
[----:B------:R-:W-:Y:S03]  /*6eb0*/  @P1 IADD3 R4, PT, PT, R0, R207, RZ ;  /* 0x000000cf00041210 */ /* 0x000fe60007ffe0ff */
[----:B------:R-:W-:Y:S01]  /*6ec0*/  @P1 IMAD.IADD R2, R205, 0x1, R6 ;  /* 0x00000001cd021824 */ /* 0x000fe200078e0206 */
[----:B------:R-:W-:Y:S06]  /*6ed0*/  @P0 BRA `(.L_x_104) ;  /* 0x00000000000c0947 */ /* 0x000fec0003800000 */
[----:B------:R-:W-:Y:S04]  /*6ee0*/  SHF.L.U32 R3, R180, 0x1f, RZ ;  /* 0x0000001fb4037819 */ /* 0x000fe800000006ff */
[----:B------:R-:W2:Y:S02]  /*6ef0*/  SYNCS.PHASECHK.TRANS64.TRYWAIT P0, [R204+URZ+0x60], R3 ;  /* 0x00006003cc0075a7 */ /* 0x000ea400080011ff */
[----:B--2---:R-:W-:Y:S05]  /*6f00*/  @!P0 BRA `(.L_x_105) ;  /* 0x0000004800fc8947 */ /* 0x004fea0003800000 */
.L_x_104:
[----:B------:R-:W-:Y:S05]  /*6f10*/  BSYNC B0 ;  /* 0x0000000000007941 */ /* 0x000fea0003800000 */
.L_x_103:
[----:B------:R-:W-:Y:S01]  /*6f20*/  ISETP.NE.AND P0, PT, R197, RZ, PT ;  /* 0x000000ffc500720c */ /* 0x000fe20003f05270 */
[----:B--2---:R-:W-:Y:S02]  /*6f30*/  VIADD R204, R204, 0x80 ;  /* 0x00000080cccc7836 */ /* 0x004fe40000000000 */
[----:B------:R-:W-:Y:S02]  /*6f40*/  IMAD.U32 R3, RZ, RZ, UR37 ;  /* 0x00000025ff037e24 */ /* 0x000fe4000f8e00ff */
[----:B------:R-:W-:Y:S03]  /*6f50*/  VIADD R181, R181, 0x1 ;  /* 0x00000001b5b57836 */ /* 0x000fe60000000000 */
[----:B------:R-:W-:Y:S05]  /*6f60*/  PRMT R3, R3, 0x654, R204 ;  /* 0x0000065403037816 */ /* 0x000fea00000000cc */
[----:B------:R2:W3:Y:S04]  /*6f70*/  @P0 LDS.128 R148, [R0] ;  /* 0x0000000000940984 */ /* 0x0004e80000000c00 */
[----:B------:R2:W4:Y:S04]  /*6f80*/  @P0 LDS.128 R156, [R4+0x20] ;  /* 0x00002000049c0984 */ /* 0x0005280000000c00 */
        /* <DEDUP_REMOVED lines=9> */
[----:B------:R-:W-:Y:S01]  /*7020*/  SEL R181, R181, RZ, P0 ;  /* 0x000000ffb5b57207 */ /* 0x000fe20000000000 */
[----:B-----5:R5:W-:Y:S02]  /*7030*/  SYNCS.ARRIVE.TRANS64.RED.A1T0 RZ, [R3+URZ], RZ ;  /* 0x000000ff03ff79a7 */ /* 0x020be400081004ff */
[----:B-----5:R-:W-:Y:S04]  /*7040*/  SEL R3, RZ, 0x1, P0 ;  /* 0x00000001ff037807 */ /* 0x020fe80000000000 */
[----:B--234-:R-:W-:Y:S02]  /*7050*/  LOP3.LUT R180, R180, R3, RZ, 0x3c, !PT ;  /* 0x00000003b4b47212 */ /* 0x01cfe400078e3cff */
.L_x_102:
[----:B------:R-:W-:Y:S05]  /*7060*/  BSYNC B1 ;  /* 0x0000000000017941 */ /* 0x000fea0003800000 */
.L_x_101:
[----:B------:R-:W-:Y:S01]  /*7070*/  VIADD R0, R80, 0x40 ;  /* 0x0000004050007836 */ /* 0x000fe20000000000 */
[----:B------:R-:W-:Y:S04]  /*7080*/  BSSY.RECONVERGENT B6, `(.L_x_106) ;  /* 0x0000015000067945 */ /* 0x000fe80003800200 */
[----:B------:R-:W-:Y:S04]  /*7090*/  SHF.R.U32.HI R0, RZ, 0x15, R0 ;  /* 0x00000015ff007819 */ /* 0x000fe80000011600 */
[----:B------:R-:W-:Y:S11]  /*70a0*/  LOP3.LUT P0, RZ, R0, 0x3, R173, 0x48, !PT ;  /* 0x0000000300ff7812 */ /* 0x000ff600078048ad */
[----:B------:R-:W-:Y:S02]  /*70b0*/  @!UPT UIADD3 URZ, UPT, UPT, URZ, URZ, URZ ;  /* 0x000000fffffff290 */ /* 0x000fe4000fffe0ff */
[----:B------:R-:W-:Y:S05]  /*70c0*/  @!P0 BRA `(.L_x_107) ;  /* 0x0000000000408947 */ /* 0x000fea0003800000 */
[----:B------:R-:W2:Y:S01]  /*70d0*/  LDCU.64 UR8, c[0x4][0x78] ;  /* 0x01000f00ff0877ac */ /* 0x000ea20008000a00 */
[----:B------:R-:W-:Y:S01]  /*70e0*/  MOV R3, 0x0 ;  /* 0x0000000000037802 */ /* 0x000fe20000000f00 */
[----:B------:R-:W-:Y:S02]  /*70f0*/  HFMA2 R12, -RZ, RZ, 0, 5.9604644775390625e-08 ;  /* 0x00000001ff0c7431 */ /* 0x000fe400000001ff */
[----:B------:R-:W-:Y:S02]  /*7100*/  IMAD.MOV.U32 R8, RZ, RZ, 0x192 ;  /* 0x00000192ff087424 */ /* 0x000fe400078e00ff */
[----:B------:R-:W-:Y:S01]  /*7110*/  IMAD.MOV.U32 R13, RZ, RZ, RZ ;  /* 0x000000ffff0d7224 */ /* 0x000fe200078e00ff */
[----:B------:R-:W3:Y:S01]  /*7120*/  LDCU.64 UR6, c[0x4][0x80] ;  /* 0x01001000ff0677ac */ /* 0x000ee20008000a00 */
[----:B------:R-:W4:Y:S01]  /*7130*/  LDC.64 R2, c[0x4][R3] ;  /* 0x0100000003027b82 */ /* 0x000f220000000a00 */
[----:B------:R-:W5:Y:S01]  /*7140*/  LDCU.64 UR4, c[0x4][0x18] ;  /* 0x01000300ff0477ac */ /* 0x000f620008000a00 */
[----:B--2---:R-:W-:Y:S01]  /*7150*/  MOV R5, UR9 ;  /* 0x0000000900057c02 */ /* 0x004fe20008000f00 */
[----:B------:R-:W-:Y:S01]  /*7160*/  IMAD.U32 R4, RZ, RZ, UR8 ;  /* 0x00000008ff047e24 */ /* 0x000fe2000f8e00ff */
[----:B---3--:R-:W-:Y:S01]  /*7170*/  MOV R7, UR7 ;  /* 0x0000000700077c02 */ /* 0x008fe20008000f00 */
[----:B------:R-:W-:Y:S01]  /*7180*/  IMAD.U32 R6, RZ, RZ, UR6 ;  /* 0x00000006ff067e24 */ /* 0x000fe2000f8e00ff */
[----:B-----5:R-:W-:Y:S01]  /*7190*/  MOV R11, UR5 ;  /* 0x00000005000b7c02 */ /* 0x020fe20008000f00 */
[----:B------:R-:W-:Y:S02]  /*71a0*/  IMAD.U32 R10, RZ, RZ, UR4 ;  /* 0x00000004ff0a7e24 */ /* 0x000fe4000f8e00ff */
[----:B------:R-:W-:Y:S07]  /*71b0*/  LEPC R20, `(.L_x_107) ;  /* 0x000000001014794e */ /* 0x000fee0000000000 */
[----:B-1--4-:R-:W-:Y:S05]  /*71c0*/  CALL.ABS.NOINC R2 ;  /* 0x0000000002007343 */ /* 0x012fea0003c00000 */
.L_x_107:
[----:B------:R-:W-:Y:S05]  /*71d0*/  BSYNC.RECONVERGENT B6 ;  /* 0x0000000000067941 */ /* 0x000fea0003800200 */
.L_x_106:
[----:B------:R-:W-:Y:S01]  /*71e0*/  F2FP.F16.E4M3.UNPACK_B R4, R149 ;  /* 0x00000095ff04723e */ /* 0x000fe200020006ff */
[----:B------:R-:W-:Y:S05]  /*71f0*/  WARPSYNC.ALL ;  /* 0x0000000000007948 */ /* 0x000fea0003800000 */
[----:B------:R-:W-:Y:S01]  /*7200*/  R2UR UR4, R80 ;  /* 0x00000000500472ca */ /* 0x000fe200000e0000 */
[--C-:B------:R-:W-:Y:S01]  /*7210*/  HADD2.F32 R88, -RZ, R4.reuse.H0_H0 ;  /* 0x20000004ff587230 */ /* 0x100fe20000004100 */
[-C--:B------:R-:W-:Y:S01]  /*7220*/  F2FP.F16.E4M3.UNPACK_B R0, R148.reuse ;  /* 0x00000094ff00723e */ /* 0x080fe200020006ff */
[----:B------:R-:W-:Y:S01]  /*7230*/  HADD2.F32 R83, -RZ, R4.H1_H1 ;  /* 0x30000004ff537230 */ /* 0x000fe20000004100 */
[----:B------:R-:W-:Y:S01]  /*7240*/  F2FP.F16.E4M3.UNPACK_B R4, R151 ;  /* 0x00000097ff04723e */ /* 0x000fe200020006ff */
[----:B------:R-:W-:Y:S01]  /*7250*/  BSSY.RECONVERGENT B0, `(.L_x_108) ;  /* 0x0000116000007945 */ /* 0x000fe20003800200 */
[----:B------:R-:W-:Y:S01]  /*7260*/  F2FP.F16.E4M3.UNPACK_B R3, R148.H1 ;  /* 0x00000094ff03723e */ /* 0x000fe200030006ff */
[--C-:B------:R-:W-:Y:S01]  /*7270*/  HADD2.F32 R2, -RZ, R0.reuse.H0_H0 ;  /* 0x20000000ff027230 */ /* 0x100fe20000004100 */
[----:B-1----:R-:W-:Y:S01]  /*7280*/  F2FP.F16.E4M3.UNPACK_B R135, R162 ;  /* 0x000000a2ff87723e */ /* 0x002fe200020006ff */
[----:B------:R-:W-:Y:S01]  /*7290*/  HADD2.F32 R82, -RZ, R0.H1_H1 ;  /* 0x30000000ff527230 */ /* 0x000fe20000004100 */
[----:B------:R-:W-:Y:S01]  /*72a0*/  F2FP.F16.E4M3.UNPACK_B R0, R149.H1 ;  /* 0x00000095ff00723e */ /* 0x000fe200030006ff */
[--C-:B------:R-:W-:Y:S01]  /*72b0*/  HADD2.F32 R84, -RZ, R3.reuse.H0_H0 ;  /* 0x20000003ff547230 */ /* 0x100fe20000004100 */
[----:B------:R-:W-:Y:S01]  /*72c0*/  F2FP.F16.E4M3.UNPACK_B R125, R159.H1 ;  /* 0x0000009fff7d723e */ /* 0x000fe200030006ff */
[----:B------:R-:W-:Y:S01]  /*72d0*/  HADD2.F32 R86, -RZ, R3.H1_H1 ;  /* 0x30000003ff567230 */ /* 0x000fe20000004100 */
[-C--:B------:R-:W-:Y:S01]  /*72e0*/  F2FP.F16.E4M3.UNPACK_B R3, R150.reuse ;  /* 0x00000096ff03723e */ /* 0x080fe200020006ff */
[--C-:B------:R-:W-:Y:S01]  /*72f0*/  HADD2.F32 R90, -RZ, R0.reuse.H0_H0 ;  /* 0x20000000ff5a7230 */ /* 0x100fe20000004100 */
[----:B------:R-:W-:Y:S01]  /*7300*/  ISETP.NE.AND P0, PT, R189, RZ, PT ;  /* 0x000000ffbd00720c */ /* 0x000fe20003f05270 */
[----:B------:R-:W-:Y:S01]  /*7310*/  HADD2.F32 R85, -RZ, R0.H1_H1 ;  /* 0x30000000ff557230 */ /* 0x000fe20000004100 */
[----:B------:R-:W-:Y:S01]  /*7320*/  F2FP.F16.E4M3.UNPACK_B R0, R150.H1 ;  /* 0x00000096ff00723e */ /* 0x000fe200030006ff */
[--C-:B------:R-:W-:Y:S01]  /*7330*/  HADD2.F32 R92, -RZ, R3.reuse.H0_H0 ;  /* 0x20000003ff5c7230 */ /* 0x100fe20000004100 */
[----:B------:R-:W-:Y:S01]  /*7340*/  ISETP.NE.AND P6, PT, R198, RZ, PT ;  /* 0x000000ffc600720c */ /* 0x000fe20003fc5270 */
[----:B------:R-:W-:Y:S01]  /*7350*/  HADD2.F32 R87, -RZ, R3.H1_H1 ;  /* 0x30000003ff577230 */ /* 0x000fe20000004100 */
[----:B------:R-:W-:Y:S01]  /*7360*/  F2FP.F16.E4M3.UNPACK_B R3, R151.H1 ;  /* 0x00000097ff03723e */ /* 0x000fe200030006ff */
[--C-:B------:R-:W-:Y:S02]  /*7370*/  HADD2.F32 R94, -RZ, R0.reuse.H0_H0 ;  /* 0x20000000ff5e7230 */ /* 0x100fe40000004100 */
[----:B------:R-:W-:Y:S01]  /*7380*/  HADD2.F32 R89, -RZ, R0.H1_H1 ;  /* 0x30000000ff597230 */ /* 0x000fe20000004100 */
[-C--:B------:R-:W-:Y:S01]  /*7390*/  F2FP.F16.E4M3.UNPACK_B R0, R152.reuse ;  /* 0x00000098ff00723e */ /* 0x080fe200020006ff */
[--C-:B------:R-:W-:Y:S02]  /*73a0*/  HADD2.F32 R96, -RZ, R4.reuse.H0_H0 ;  /* 0x20000004ff607230 */ /* 0x100fe40000004100 */
[----:B------:R-:W-:Y:S01]  /*73b0*/  HADD2.F32 R91, -RZ, R4.H1_H1 ;  /* 0x30000004ff5b7230 */ /* 0x000fe20000004100 */
[-C--:B------:R-:W-:Y:S01]  /*73c0*/  F2FP.F16.E4M3.UNPACK_B R4, R153.reuse ;  /* 0x00000099ff04723e */ /* 0x080fe200020006ff */
[--C-:B------:R-:W-:Y:S02]  /*73d0*/  HADD2.F32 R100, -RZ, R0.reuse.H0_H0 ;  /* 0x20000000ff647230 */ /* 0x100fe40000004100 */
[----:B------:R-:W-:Y:S01]  /*73e0*/  HADD2.F32 R95, -RZ, R0.H1_H1 ;  /* 0x30000000ff5f7230 */ /* 0x000fe20000004100 */
[----:B------:R-:W-:Y:S01]  /*73f0*/  F2FP.F16.E4M3.UNPACK_B R0, R153.H1 ;  /* 0x00000099ff00723e */ /* 0x000fe200030006ff */
[--C-:B------:R-:W-:Y:S02]  /*7400*/  HADD2.F32 R98, -RZ, R3.reuse.H0_H0 ;  /* 0x20000003ff627230 */ /* 0x100fe40000004100 */
[----:B------:R-:W-:Y:S01]  /*7410*/  HADD2.F32 R93, -RZ, R3.H1_H1 ;  /* 0x30000003ff5d7230 */ /* 0x000fe20000004100 */
[----:B------:R-:W-:Y:S01]  /*7420*/  F2FP.F16.E4M3.UNPACK_B R3, R152.H1 ;  /* 0x00000098ff03723e */ /* 0x000fe200030006ff */
[--C-:B------:R-:W-:Y:S02]  /*7430*/  HADD2.F32 R106, -RZ, R0.reuse.H0_H0 ;  /* 0x20000000ff6a7230 */ /* 0x100fe40000004100 */
[----:B------:R-:W-:Y:S01]  /*7440*/  HADD2.F32 R101, -RZ, R0.H1_H1 ;  /* 0x30000000ff657230 */ /* 0x000fe20000004100 */
[-C--:B------:R-:W-:Y:S01]  /*7450*/  F2FP.F16.E4M3.UNPACK_B R0, R154.reuse.H1 ;  /* 0x0000009aff00723e */ /* 0x080fe200030006ff */
[--C-:B------:R-:W-:Y:S02]  /*7460*/  HADD2.F32 R104, -RZ, R4.reuse.H0_H0 ;  /* 0x20000004ff687230 */ /* 0x100fe40000004100 */
[----:B------:R-:W-:Y:S01]  /*7470*/  HADD2.F32 R99, -RZ, R4.H1_H1 ;  /* 0x30000004ff637230 */ /* 0x000fe20000004100 */
[----:B------:R-:W-:Y:S01]  /*7480*/  F2FP.F16.E4M3.UNPACK_B R4, R155 ;  /* 0x0000009bff04723e */ /* 0x000fe200020006ff */
[--C-:B------:R-:W-:Y:S02]  /*7490*/  HADD2.F32 R102, -RZ, R3.reuse.H0_H0 ;  /* 0x20000003ff667230 */ /* 0x100fe40000004100 */
[----:B------:R-:W-:Y:S01]  /*74a0*/  HADD2.F32 R97, -RZ, R3.H1_H1 ;  /* 0x30000003ff617230 */ /* 0x000fe20000004100 */
[----:B------:R-:W-:Y:S01]  /*74b0*/  F2FP.F16.E4M3.UNPACK_B R3, R154 ;  /* 0x0000009aff03723e */ /* 0x000fe200020006ff */
[--C-:B------:R-:W-:Y:S02]  /*74c0*/  HADD2.F32 R110, -RZ, R0.reuse.H0_H0 ;  /* 0x20000000ff6e7230 */ /* 0x100fe40000004100 */
[----:B------:R-:W-:Y:S01]  /*74d0*/  HADD2.F32 R105, -RZ, R0.H1_H1 ;  /* 0x30000000ff697230 */ /* 0x000fe20000004100 */
[-C--:B------:R-:W-:Y:S01]  /*74e0*/  F2FP.F16.E4M3.UNPACK_B R0, R156.reuse ;  /* 0x0000009cff00723e */ /* 0x080fe200020006ff */
[--C-:B------:R-:W-:Y:S02]  /*74f0*/  HADD2.F32 R112, -RZ, R4.reuse.H0_H0 ;  /* 0x20000004ff707230 */ /* 0x100fe40000004100 */
[----:B------:R-:W-:Y:S01]  /*7500*/  HADD2.F32 R107, -RZ, R4.H1_H1 ;  /* 0x30000004ff6b7230 */ /* 0x000fe20000004100 */
[----:B------:R-:W-:Y:S01]  /*7510*/  F2FP.F16.E4M3.UNPACK_B R4, R157 ;  /* 0x0000009dff04723e */ /* 0x000fe200020006ff */
[--C-:B------:R-:W-:Y:S02]  /*7520*/  HADD2.F32 R108, -RZ, R3.reuse.H0_H0 ;  /* 0x20000003ff6c7230 */ /* 0x100fe40000004100 */
[----:B------:R-:W-:Y:S01]  /*7530*/  HADD2.F32 R103, -RZ, R3.H1_H1 ;  /* 0x30000003ff677230 */ /* 0x000fe20000004100 */
[----:B------:R-:W-:Y:S01]  /*7540*/  F2FP.F16.E4M3.UNPACK_B R3, R155.H1 ;  /* 0x0000009bff03723e */ /* 0x000fe200030006ff */
[--C-:B------:R-:W-:Y:S02]  /*7550*/  HADD2.F32 R116, -RZ, R0.reuse.H0_H0 ;  /* 0x20000000ff747230 */ /* 0x100fe40000004100 */
[----:B------:R-:W-:Y:S01]  /*7560*/  HADD2.F32 R111, -RZ, R0.H1_H1 ;  /* 0x30000000ff6f7230 */ /* 0x000fe20000004100 */
[----:B------:R-:W-:Y:S01]  /*7570*/  F2FP.F16.E4M3.UNPACK_B R0, R156.H1 ;  /* 0x0000009cff00723e */ /* 0x000fe200030006ff */
[--C-:B------:R-:W-:Y:S02]  /*7580*/  HADD2.F32 R120, -RZ, R4.reuse.H0_H0 ;  /* 0x20000004ff787230 */ /* 0x100fe40000004100 */
[----:B------:R-:W-:Y:S02]  /*7590*/  HADD2.F32 R115, -RZ, R4.H1_H1 ;  /* 0x30000004ff737230 */ /* 0x000fe40000004100 */
[--C-:B------:R-:W-:Y:S01]  /*75a0*/  HADD2.F32 R114, -RZ, R3.reuse.H0_H0 ;  /* 0x20000003ff727230 */ /* 0x100fe20000004100 */
[----:B------:R-:W1:Y:S01]  /*75b0*/  LDTM.x64 R4, tmem[UR4+0x40] ;  /* 0x00004004000479ee */ /* 0x000e620008340000 */
[----:B------:R-:W-:Y:S01]  /*75c0*/  HADD2.F32 R109, -RZ, R3.H1_H1 ;  /* 0x30000003ff6d7230 */ /* 0x000fe20000004100 */
[----:B------:R-:W-:Y:S01]  /*75d0*/  F2FP.F16.E4M3.UNPACK_B R3, R157.H1 ;  /* 0x0000009dff03723e */ /* 0x000fe200030006ff */
        /* <DEDUP_REMOVED lines=14> */
[----:B------:R-:W-:Y:S01]  /*76c0*/  F2FP.F16.E4M3.UNPACK_B R0, R160.H1 ;  /* 0x000000a0ff00723e */ /* 0x000fe200030006ff */
[--C-:B------:R-:W-:Y:S02]  /*76d0*/  HADD2.F32 R132, -RZ, R3.reuse.H0_H0 ;  /* 0x20000003ff847230 */ /* 0x100fe40000004100 */
[C---:B-1----:R-:W-:Y:S01]  /*76e0*/  FMUL R7, R78.reuse, R7 ;  /* 0x000000074e077220 */ /* 0x042fe20000400000 */
        /* <DEDUP_REMOVED lines=10> */
[C---:B------:R-:W-:Y:S01]  /*7790*/  FMUL R0, R78.reuse, R4 ;  /* 0x000000044e007220 */ /* 0x040fe20000400000 */
[--C-:B------:R-:W-:Y:S01]  /*77a0*/  HADD2.F32 R140, -RZ, R135.reuse.H0_H0 ;  /* 0x20000087ff8c7230 */ /* 0x100fe20000004100 */
[----:B------:R-:W-:Y:S01]  /*77b0*/  F2FP.F16.E4M3.UNPACK_B R4, R163 ;  /* 0x000000a3ff04723e */ /* 0x000fe200020006ff */
[----:B------:R-:W-:Y:S02]  /*77c0*/  HADD2.F32 R135, -RZ, R135.H1_H1 ;  /* 0x30000087ff877230 */ /* 0x000fe40000004100 */
[C---:B------:R-:W-:Y:S01]  /*77d0*/  FFMA R0, R81.reuse, R2, R0 ;  /* 0x0000000251007223 */ /* 0x040fe20000000000 */
[C---:B------:R-:W-:Y:S01]  /*77e0*/  FMUL R2, R78.reuse, R5 ;  /* 0x000000054e027220 */ /* 0x040fe20000400000 */
[--C-:B------:R-:W-:Y:S01]  /*77f0*/  HADD2.F32 R142, -RZ, R3.reuse.H0_H0 ;  /* 0x20000003ff8e7230 */ /* 0x100fe20000004100 */
[----:B------:R-:W-:Y:S01]  /*7800*/  F2FP.F16.E4M3.UNPACK_B R5, R163.H1 ;  /* 0x000000a3ff05723e */ /* 0x000fe200030006ff */
[----:B------:R-:W-:Y:S02]  /*7810*/  HADD2.F32 R137, -RZ, R3.H1_H1 ;  /* 0x30000003ff897230 */ /* 0x000fe40000004100 */
[C---:B------:R-:W-:Y:S01]  /*7820*/  FFMA R2, R81.reuse, R82, R2 ;  /* 0x0000005251027223 */ /* 0x040fe20000000002 */
[--C-:B------:R-:W-:Y:S02]  /*7830*/  HADD2.F32 R82, -RZ, R4.reuse.H0_H0 ;  /* 0x20000004ff527230 */ /* 0x100fe40000004100 */
[C---:B------:R-:W-:Y:S01]  /*7840*/  FMUL R3, R78.reuse, R6 ;  /* 0x000000064e037220 */ /* 0x040fe20000400000 */
[----:B------:R-:W-:Y:S02]  /*7850*/  HADD2.F32 R139, -RZ, R4.H1_H1 ;  /* 0x30000004ff8b7230 */ /* 0x000fe40000004100 */
[C---:B------:R-:W-:Y:S01]  /*7860*/  FMUL R4, R78.reuse, R9 ;  /* 0x000000094e047220 */ /* 0x040fe20000400000 */
[--C-:B------:R-:W-:Y:S02]  /*7870*/  HADD2.F32 R141, -RZ, R5.reuse.H1_H1 ;  /* 0x30000005ff8d7230 */ /* 0x100fe40000004100 */
[C---:B------:R-:W-:Y:S01]  /*7880*/  FFMA R3, R81.reuse, R84, R3 ;  /* 0x0000005451037223 */ /* 0x040fe20000000003 */
[----:B------:R-:W-:Y:S01]  /*7890*/  FFMA R7, R81, R86, R7 ;  /* 0x0000005651077223 */ /* 0x000fe20000000007 */
[----:B------:R-:W-:Y:S02]  /*78a0*/  HADD2.F32 R84, -RZ, R5.H0_H0 ;  /* 0x20000005ff547230 */ /* 0x000fe40000004100 */
[C---:B------:R-:W-:Y:S01]  /*78b0*/  FMUL R5, R78.reuse, R10 ;  /* 0x0000000a4e057220 */ /* 0x040fe20000400000 */
[C---:B------:R-:W-:Y:S01]  /*78c0*/  FMUL R6, R78.reuse, R11 ;  /* 0x0000000b4e067220 */ /* 0x040fe20000400000 */
[C---:B------:R-:W-:Y:S01]  /*78d0*/  FMUL R11, R78.reuse, R16 ;  /* 0x000000104e0b7220 */ /* 0x040fe20000400000 */
[----:B------:R-:W-:Y:S01]  /*78e0*/  F2FP.SATFINITE.E4M3.F32.PACK_AB_MERGE_C R143, R7, R3, RZ ;  /* 0x00000003078f723e */ /* 0x000fe200048070ff */
[C---:B------:R-:W-:Y:S01]  /*78f0*/  FMUL R3, R78.reuse, R8 ;  /* 0x000000084e037220 */ /* 0x040fe20000400000 */
[C---:B------:R-:W-:Y:S01]  /*7900*/  FMUL R7, R78.reuse, R12 ;  /* 0x0000000c4e077220 */ /* 0x040fe20000400000 */
[C---:B------:R-:W-:Y:S01]  /*7910*/  FMUL R8, R78.reuse, R13 ;  /* 0x0000000d4e087220 */ /* 0x040fe20000400000 */
[C---:B------:R-:W-:Y:S01]  /*7920*/  FMUL R12, R78.reuse, R17 ;  /* 0x000000114e0c7220 */ /* 0x040fe20000400000 */
[C---:B------:R-:W-:Y:S01]  /*7930*/  FFMA R3, R81.reuse, R88, R3 ;  /* 0x0000005851037223 */ /* 0x040fe20000000003 */
[C---:B------:R-:W-:Y:S01]  /*7940*/  FFMA R4, R81.reuse, R83, R4 ;  /* 0x0000005351047223 */ /* 0x040fe20000000004 */
[C---:B------:R-:W-:Y:S01]  /*7950*/  FFMA R5, R81.reuse, R90, R5 ;  /* 0x0000005a51057223 */ /* 0x040fe20000000005 */
[C---:B------:R-:W-:Y:S01]  /*7960*/  FFMA R6, R81.reuse, R85, R6 ;  /* 0x0000005551067223 */ /* 0x040fe20000000006 */
[C---:B------:R-:W-:Y:S01]  /*7970*/  FFMA R7, R81.reuse, R92, R7 ;  /* 0x0000005c51077223 */ /* 0x040fe20000000007 */
[C---:B------:R-:W-:Y:S01]  /*7980*/  FFMA R8, R81.reuse, R87, R8 ;  /* 0x0000005751087223 */ /* 0x040fe20000000008 */
[C---:B------:R-:W-:Y:S01]  /*7990*/  FMUL R16, R78.reuse, R21 ;  /* 0x000000154e107220 */ /* 0x040fe20000400000 */
[----:B------:R-:W-:Y:S01]  /*79a0*/  FMUL R9, R78, R14 ;  /* 0x0000000e4e097220 */ /* 0x000fe20000400000 */
[----:B------:R-:W-:Y:S01]  /*79b0*/  F2FP.SATFINITE.E4M3.F32.PACK_AB_MERGE_C R5, R6, R5, RZ ;  /* 0x000000050605723e */ /* 0x000fe200048070ff */
[C---:B------:R-:W-:Y:S01]  /*79c0*/  FMUL R10, R78.reuse, R15 ;  /* 0x0000000f4e0a7220 */ /* 0x040fe20000400000 */
[C---:B------:R-:W-:Y:S01]  /*79d0*/  FMUL R15, R78.reuse, R20 ;  /* 0x000000144e0f7220 */ /* 0x040fe20000400000 */
[C---:B------:R-:W-:Y:S01]  /*79e0*/  FFMA R9, R81.reuse, R94, R9 ;  /* 0x0000005e51097223 */ /* 0x040fe20000000009 */
[C---:B------:R-:W-:Y:S01]  /*79f0*/  FMUL R20, R78.reuse, R25 ;  /* 0x000000194e147220 */ /* 0x040fe20000400000 */
[C---:B------:R-:W-:Y:S01]  /*7a00*/  FFMA R10, R81.reuse, R89, R10 ;  /* 0x00000059510a7223 */ /* 0x040fe2000000000a */
[C---:B------:R-:W-:Y:S01]  /*7a10*/  FFMA R11, R81.reuse, R96, R11 ;  /* 0x00000060510b7223 */ /* 0x040fe2000000000b */
[C---:B------:R-:W-:Y:S01]  /*7a20*/  FFMA R12, R81.reuse, R91, R12 ;  /* 0x0000005b510c7223 */ /* 0x040fe2000000000c */
[C---:B------:R-:W-:Y:S01]  /*7a30*/  FMUL R13, R78.reuse, R18 ;  /* 0x000000124e0d7220 */ /* 0x040fe20000400000 */
[----:B------:R-:W-:Y:S01]  /*7a40*/  FMUL R14, R78, R19 ;  /* 0x000000134e0e7220 */ /* 0x000fe20000400000 */
[----:B------:R-:W-:Y:S01]  /*7a50*/  F2FP.SATFINITE.E4M3.F32.PACK_AB_MERGE_C R9, R10, R9, RZ ;  /* 0x000000090a09723e */ /* 0x000fe200048070ff */
[C---:B------:R-:W-:Y:S01]  /*7a60*/  FMUL R19, R78.reuse, R24 ;  /* 0x000000184e137220 */ /* 0x040fe20000400000 */
        /* <DEDUP_REMOVED lines=17> */
[----:B------:R-:W-:Y:S01]  /*7b80*/  FMUL R27, R78, R32 ;  /* 0x000000204e1b7220 */ /* 0x000fe20000400000 */
[C---:B------:R-:W-:Y:S01]  /*7b90*/  FFMA R21, R81.reuse, R106, R21 ;  /* 0x0000006a51157223 */ /* 0x040fe20000000015 */
[C---:B------:R-:W-:Y:S01]  /*7ba0*/  FFMA R22, R81.reuse, R101, R22 ;  /* 0x0000006551167223 */ /* 0x040fe20000000016 */
[----:B------:R-:W-:Y:S01]  /*7bb0*/  F2FP.SATFINITE.E4M3.F32.PACK_AB_MERGE_C R16, R16, R15, R17 ;  /* 0x0000000f1010723e */ /* 0x000fe20004807011 */
[C---:B------:R-:W-:Y:S01]  /*7bc0*/  FFMA R23, R81.reuse, R108, R23 ;  /* 0x0000006c51177223 */ /* 0x040fe20000000017 */
[C---:B------:R-:W-:Y:S01]  /*7bd0*/  FFMA R24, R81.reuse, R103, R24 ;  /* 0x0000006751187223 */ /* 0x040fe20000000018 */
[----:B------:R-:W-:Y:S01]  /*7be0*/  FMUL R32, R78, R37 ;  /* 0x000000254e207220 */ /* 0x000fe20000400000 */
[----:B------:R-:W-:Y:S01]  /*7bf0*/  F2FP.SATFINITE.E4M3.F32.PACK_AB_MERGE_C R21, R22, R21, RZ ;  /* 0x000000151615723e */ /* 0x000fe200048070ff */
[C---:B------:R-:W-:Y:S01]  /*7c00*/  FMUL R25, R78.reuse, R30 ;  /* 0x0000001e4e197220 */ /* 0x040fe20000400000 */
[C---:B------:R-:W-:Y:S01]  /*7c10*/  FMUL R26, R78.reuse, R31 ;  /* 0x0000001f4e1a7220 */ /* 0x040fe20000400000 */
[----:B------:R-:W-:Y:S01]  /*7c20*/  FMUL R31, R78, R36 ;  /* 0x000000244e1f7220 */ /* 0x000fe20000400000 */
[----:B------:R-:W-:Y:S01]  /*7c30*/  F2FP.SATFINITE.E4M3.F32.PACK_AB_MERGE_C R17, R20, R19, R21 ;  /* 0x000000131411723e */ /* 0x000fe20004807015 */
        /* <DEDUP_REMOVED lines=8> */
[----:B------:R-:W-:Y:S01]  /*7cc0*/  FMUL R35, R78, R40 ;  /* 0x000000284e237220 */ /* 0x000fe20000400000 */
[C---:B------:R-:W-:Y:S01]  /*7cd0*/  FFMA R29, R81.reuse, R114, R29 ;  /* 0x00000072511d7223 */ /* 0x040fe2000000001d */
[----:B------:R-:W-:Y:S01]  /*7ce0*/  F2FP.SATFINITE.E4M3.F32.PACK_AB_MERGE_C R18, R24, R23, R18 ;  /* 0x000000171812723e */ /* 0x000fe20004807012 */
        /* <DEDUP_REMOVED lines=22> */
[C---:B------:R-:W-:Y:S01]  /*7e50*/  FMUL R41, R78.reuse, R46 ;  /* 0x0000002e4e297220 */ /* 0x040fe20000400000 */
[C---:B------:R-:W-:Y:S01]  /*7e60*/  FMUL R42, R78.reuse, R47 ;  /* 0x0000002f4e2a7220 */ /* 0x040fe20000400000 */
[C---:B------:R-:W-:Y:S01]  /*7e70*/  FFMA R40, R81.reuse, R119, R40 ;  /* 0x0000007751287223 */ /* 0x040fe20000000028 */
[--C-:B------:R-:W-:Y:S02]  /*7e80*/  HADD2.F32 R130, -RZ, R125.reuse.H0_H0 ;  /* 0x2000007dff827230 */ /* 0x100fe40000004100 */
[C---:B------:R-:W-:Y:S01]  /*7e90*/  FFMA R41, R81.reuse, R126, R41 ;  /* 0x0000007e51297223 */ /* 0x040fe20000000029 */
[----:B------:R-:W-:Y:S02]  /*7ea0*/  HADD2.F32 R125, -RZ, R125.H1_H1 ;  /* 0x3000007dff7d7230 */ /* 0x000fe40000004100 */
[C---:B------:R-:W-:Y:S01]  /*7eb0*/  FMUL R45, R78.reuse, R50 ;  /* 0x000000324e2d7220 */ /* 0x040fe20000400000 */
[C---:B------:R-:W-:Y:S01]  /*7ec0*/  FFMA R42, R81.reuse, R121, R42 ;  /* 0x00000079512a7223 */ /* 0x040fe2000000002a */
[C---:B------:R-:W-:Y:S01]  /*7ed0*/  FMUL R46, R78.reuse, R51 ;  /* 0x000000334e2e7220 */ /* 0x040fe20000400000 */
[C---:B------:R-:W-:Y:S01]  /*7ee0*/  FFMA R43, R81.reuse, R128, R43 ;  /* 0x00000080512b7223 */ /* 0x040fe2000000002b */
[C---:B------:R-:W-:Y:S01]  /*7ef0*/  FMUL R47, R78.reuse, R52 ;  /* 0x000000344e2f7220 */ /* 0x040fe20000400000 */
        /* <DEDUP_REMOVED lines=10> */
[C---:B------:R-:W-:Y:S01]  /*7fa0*/  FFMA R45, R81.reuse, R130, R45 ;  /* 0x00000082512d7223 */ /* 0x040fe2000000002d */
[C---:B------:R-:W-:Y:S01]  /*7fb0*/  FMUL R59, R78.reuse, R64 ;  /* 0x000000404e3b7220 */ /* 0x040fe20000400000 */
[C---:B------:R-:W-:Y:S01]  /*7fc0*/  FMUL R60, R78.reuse, R65 ;  /* 0x000000414e3c7220 */ /* 0x040fe20000400000 */
[C---:B------:R-:W-:Y:S01]  /*7fd0*/  FMUL R61, R78.reuse, R66 ;  /* 0x000000424e3d7220 */ /* 0x040fe20000400000 */
[----:B------:R-:W-:Y:S01]  /*7fe0*/  FMUL R62, R78, R67 ;  /* 0x000000434e3e7220 */ /* 0x000fe20000400000 */
[C---:B------:R-:W-:Y:S01]  /*7ff0*/  FFMA R46, R81.reuse, R125, R46 ;  /* 0x0000007d512e7223 */ /* 0x040fe2000000002e */
[----:B------:R-:W-:Y:S01]  /*8000*/  F2FP.SATFINITE.E4M3.F32.PACK_AB_MERGE_C R64, R2, R0, R143 ;  /* 0x000000000240723e */ /* 0x000fe2000480708f */
[C---:B------:R-:W-:Y:S01]  /*8010*/  FFMA R47, R81.reuse, R132, R47 ;  /* 0x00000084512f7223 */ /* 0x040fe2000000002f */
[----:B------:R-:W-:Y:S01]  /*8020*/  F2FP.SATFINITE.E4M3.F32.PACK_AB_MERGE_C R65, R4, R3, R5 ;  /* 0x000000030441723e */ /* 0x000fe20004807005 */
[C---:B------:R-:W-:Y:S01]  /*8030*/  FFMA R48, R81.reuse, R127, R48 ;  /* 0x0000007f51307223 */ /* 0x040fe20000000030 */
[----:B------:R-:W-:Y:S01]  /*8040*/  F2FP.SATFINITE.E4M3.F32.PACK_AB_MERGE_C R66, R8, R7, R9 ;  /* 0x000000070842723e */ /* 0x000fe20004807009 */
[C---:B------:R-:W-:Y:S01]  /*8050*/  FFMA R49, R81.reuse, R134, R49 ;  /* 0x0000008651317223 */ /* 0x040fe20000000031 */
[----:B------:R-:W-:Y:S01]  /*8060*/  F2FP.SATFINITE.E4M3.F32.PACK_AB_MERGE_C R67, R12, R11, R13 ;  /* 0x0000000b0c43723e */ /* 0x000fe2000480700d */
[----:B------:R-:W-:Y:S01]  /*8070*/  FMUL R53, R78, R58 ;  /* 0x0000003a4e357220 */ /* 0x000fe20000400000 */
[C---:B------:R-:W-:Y:S01]  /*8080*/  FFMA R50, R81.reuse, R129, R50 ;  /* 0x0000008151327223 */ /* 0x040fe20000000032 */
[C---:B------:R-:W-:Y:S01]  /*8090*/  FFMA R51, R81.reuse, R136, R51 ;  /* 0x0000008851337223 */ /* 0x040fe20000000033 */
[C---:B------:R-:W-:Y:S01]  /*80a0*/  FFMA R52, R81.reuse, R131, R52 ;  /* 0x0000008351347223 */ /* 0x040fe20000000034 */
[----:B------:R1:W-:Y:S01]  /*80b0*/  STS.128 [R172+UR49+0xa200], R64 ;  /* 0x00a20040ac007988 */ /* 0x0003e20008000c31 */
[C---:B------:R-:W-:Y:S01]  /*80c0*/  FFMA R53, R81.reuse, R138, R53 ;  /* 0x0000008a51357223 */ /* 0x040fe20000000035 */
[----:B------:R-:W-:Y:S01]  /*80d0*/  F2FP.SATFINITE.E4M3.F32.PACK_AB_MERGE_C R37, R38, R37, RZ ;  /* 0x000000252625723e */ /* 0x000fe200048070ff */
[C---:B------:R-:W-:Y:S01]  /*80e0*/  FFMA R54, R81.reuse, R133, R54 ;  /* 0x0000008551367223 */ /* 0x040fe20000000036 */
[----:B------:R-:W-:Y:S01]  /*80f0*/  FMUL R58, R78, R63 ;  /* 0x0000003f4e3a7220 */ /* 0x000fe20000400000 */
[C---:B------:R-:W-:Y:S01]  /*8100*/  FFMA R55, R81.reuse, R140, R55 ;  /* 0x0000008c51377223 */ /* 0x040fe20000000037 */
[C---:B------:R-:W-:Y:S01]  /*8110*/  FFMA R56, R81.reuse, R135, R56 ;  /* 0x0000008751387223 */ /* 0x040fe20000000038 */
[C---:B------:R-:W-:Y:S01]  /*8120*/  FFMA R57, R81.reuse, R142, R57 ;  /* 0x0000008e51397223 */ /* 0x040fe20000000039 */
[----:B------:R1:W-:Y:S01]  /*8130*/  STS.128 [R192+0xa010], R16 ;  /* 0x00a01010c0007388 */ /* 0x0003e20000000c00 */
[----:B------:R-:W-:Y:S01]  /*8140*/  F2FP.SATFINITE.E4M3.F32.PACK_AB_MERGE_C R33, R36, R35, R37 ;  /* 0x000000232421723e */ /* 0x000fe20004807025 */
[C---:B------:R-:W-:Y:S01]  /*8150*/  FFMA R58, R81.reuse, R137, R58 ;  /* 0x00000089513a7223 */ /* 0x040fe2000000003a */
[----:B------:R-:W-:Y:S01]  /*8160*/  F2FP.SATFINITE.E4M3.F32.PACK_AB_MERGE_C R34, R42, R41, RZ ;  /* 0x000000292a22723e */ /* 0x000fe200048070ff */
[C---:B------:R-:W-:Y:S01]  /*8170*/  FFMA R59, R81.reuse, R82, R59 ;  /* 0x00000052513b7223 */ /* 0x040fe2000000003b */
[----:B------:R-:W-:Y:S01]  /*8180*/  F2FP.SATFINITE.E4M3.F32.PACK_AB_MERGE_C R35, R46, R45, RZ ;  /* 0x0000002d2e23723e */ /* 0x000fe200048070ff */
        /* <DEDUP_REMOVED lines=25> */
[----:B------:R-:W-:Y:S02]  /*8320*/  UIADD3 UR8, UP0, UPT, UR52, 0x680, URZ ;  /* 0x0000068034087890 */ /* 0x000fe4000ff1e0ff */
[----:B------:R-:W-:Y:S02]  /*8330*/  UIADD3 UR5, UPT, UPT, UR41, 0x40, URZ ;  /* 0x0000004029057890 */ /* 0x000fe4000fffe0ff */
[----:B------:R-:W-:Y:S02]  /*8340*/  UIADD3 UR4, UPT, UPT, UR49, 0xa200, URZ ;  /* 0x0000a20031047890 */ /* 0x000fe4000fffe0ff */
[----:B------:R-:W-:Y:S01]  /*8350*/  UIADD3.X UR9, UPT, UPT, URZ, UR53, URZ, UP0, !UPT ;  /* 0x00000035ff097290 */ /* 0x000fe200087fe4ff */
[----:B------:R-:W-:Y:S01]  /*8360*/  UMOV UR6, UR42 ;  /* 0x0000002a00067c82 */ /* 0x000fe20008000000 */
[----:B------:R-:W-:Y:S07]  /*8370*/  UMOV UR7, UR36 ;  /* 0x0000002400077c82 */ /* 0x000fee0008000000 */
[----:B------:R2:W-:Y:S01]  /*8380*/  UTMASTG.3D [UR4], [UR8] ;  /* 0x00000004080073b5 */ /* 0x0005e20008010000 */
[----:B------:R0:W-:Y:S01]  /*8390*/  UTMACMDFLUSH ;  /* 0x00000000000079b7 */ /* 0x0001e20000000000 */
[----:B--2---:R-:W-:Y:S04]  /*83a0*/  DEPBAR.LE SB0, 0x1 ;  /* 0x000080400000791a */ /* 0x004fe80000000000 */
.L_x_109:
[----:B------:R-:W-:Y:S05]  /*83b0*/  BSYNC.RECONVERGENT B0 ;  /* 0x0000000000007941 */ /* 0x000fea0003800200 */
.L_x_108:
        /* <DEDUP_REMOVED lines=16> */
.L_x_113:
[----:B------:R-:W-:Y:S05]  /*84c0*/  BSYNC B0 ;  /* 0x0000000000007941 */ /* 0x000fea0003800000 */
.L_x_112:
        /* <DEDUP_REMOVED lines=20> */
.L_x_111:
[----:B------:R-:W-:Y:S05]  /*8610*/  BSYNC B1 ;  /* 0x0000000000017941 */ /* 0x000fea0003800000 */
.L_x_110:
[----:B--2---:R-:W-:Y:S01]  /*8620*/  VIADD R0, R80, 0x80 ;  /* 0x0000008050007836 */ /* 0x004fe20000000000 */
        /* <DEDUP_REMOVED lines=10> */
[----:B------:R-:W5:Y:S01]  /*86d0*/  LDCU.64 UR6, c[0x4][0x80] ;  /* 0x01001000ff0677ac */ /* 0x000f620008000a00 */
[----:B------:R-:W1:Y:S01]  /*86e0*/  LDC.64 R2, c[0x4][R3] ;  /* 0x0100000003027b82 */ /* 0x000e620000000a00 */
[----:B------:R-:W3:Y:S01]  /*86f0*/  LDCU.64 UR4, c[0x4][0x18] ;  /* 0x01000300ff0477ac */ /* 0x000ee20008000a00 */
[----:B--2---:R-:W-:Y:S01]  /*8700*/  MOV R5, UR9 ;  /* 0x0000000900057c02 */ /* 0x004fe20008000f00 */
[----:B------:R-:W-:Y:S01]  /*8710*/  IMAD.U32 R4, RZ, RZ, UR8 ;  /* 0x00000008ff047e24 */ /* 0x000fe2000f8e00ff */
[----:B-----5:R-:W-:Y:S01]  /*8720*/  MOV R7, UR7 ;  /* 0x0000000700077c02 */ /* 0x020fe20008000f00 */
[----:B------:R-:W-:Y:S01]  /*8730*/  IMAD.U32 R6, RZ, RZ, UR6 ;  /* 0x00000006ff067e24 */ /* 0x000fe2000f8e00ff */
[----:B---3--:R-:W-:Y:S01]  /*8740*/  MOV R11, UR5 ;  /* 0x00000005000b7c02 */ /* 0x008fe20008000f00 */
[----:B------:R-:W-:Y:S02]  /*8750*/  IMAD.U32 R10, RZ, RZ, UR4 ;  /* 0x00000004ff0a7e24 */ /* 0x000fe4000f8e00ff */
[----:B------:R-:W-:Y:S07]  /*8760*/  LEPC R20, `(.L_x_116) ;  /* 0x000000001014794e */ /* 0x000fee0000000000 */
[----:B-1--4-:R-:W-:Y:S05]  /*8770*/  CALL.ABS.NOINC R2 ;  /* 0x0000000002007343 */ /* 0x012fea0003c00000 */
.L_x_116:
[----:B------:R-:W-:Y:S05]  /*8780*/  BSYNC.RECONVERGENT B6 ;  /* 0x0000000000067941 */ /* 0x000fea0003800200 */
.L_x_115:
[----:B---3--:R-:W-:Y:S01]  /*8790*/  F2FP.F16.E4M3.UNPACK_B R4, R149 ;  /* 0x00000095ff04723e */ /* 0x008fe200020006ff */
        /* <DEDUP_REMOVED lines=13> */
[----:B----4-:R-:W-:Y:S01]  /*8870*/  F2FP.F16.E4M3.UNPACK_B R125, R159.H1 ;  /* 0x0000009fff7d723e */ /* 0x010fe200030006ff */
        /* <DEDUP_REMOVED lines=262> */
[----:B------:R-:W-:Y:S02]  /*98e0*/  UIADD3 UR8, UP0, UPT, UR52, 0x680, URZ ;  /* 0x0000068034087890 */ /* 0x000fe4000ff1e0ff */
[----:B------:R-:W-:Y:S02]  /*98f0*/  UIADD3 UR5, UPT, UPT, UR41, 0x80, URZ ;  /* 0x0000008029057890 */ /* 0x000fe4000fffe0ff */
[----:B------:R-:W-:Y:S01]  /*9900*/  MOV R188, UR10 ;  /* 0x0000000a00bc7c02 */ /* 0x000fe20008000f00 */
[----:B------:R-:W-:Y:S01]  /*9910*/  UIADD3.X UR9, UPT, UPT, URZ, UR53, URZ, UP0, !UPT ;  /* 0x00000035ff097290 */ /* 0x000fe200087fe4ff */
[----:B------:R-:W-:Y:S02]  /*9920*/  UMOV UR6, UR42 ;  /* 0x0000002a00067c82 */ /* 0x000fe40008000000 */
[----:B------:R-:W-:Y:S01]  /*9930*/  R2UR UR4, R188 ;  /* 0x00000000bc0472ca */ /* 0x000fe200000e0000 */
[----:B------:R-:W-:Y:S11]  /*9940*/  UMOV UR7, UR36 ;  /* 0x0000002400077c82 */ /* 0x000ff60008000000 */
[----:B------:R-:W-:Y:S01]  /*9950*/  @!UPT UIADD3 URZ, UPT, UPT, URZ, URZ, URZ ;  /* 0x000000fffffff290 */ /* 0x000fe2000fffe0ff */
[----:B------:R2:W-:Y:S01]  /*9960*/  UTMASTG.3D [UR4], [UR8] ;  /* 0x00000004080073b5 */ /* 0x0005e20008010000 */
[----:B------:R0:W-:Y:S01]  /*9970*/  UTMACMDFLUSH ;  /* 0x00000000000079b7 */ /* 0x0001e20000000000 */
[----:B--2---:R-:W-:Y:S04]  /*9980*/  DEPBAR.LE SB0, 0x1 ;  /* 0x000080400000791a */ /* 0x004fe80000000000 */
.L_x_118:
[----:B------:R-:W-:Y:S05]  /*9990*/  BSYNC.RECONVERGENT B0 ;  /* 0x0000000000007941 */ /* 0x000fea0003800200 */
.L_x_117:
        /* <DEDUP_REMOVED lines=16> */
.L_x_122:
[----:B------:R-:W-:Y:S05]  /*9aa0*/  BSYNC B0 ;  /* 0x0000000000007941 */ /* 0x000fea0003800000 */
.L_x_121:
        /* <DEDUP_REMOVED lines=20> */
.L_x_120:
[----:B------:R-:W-:Y:S05]  /*9bf0*/  BSYNC B1 ;  /* 0x0000000000017941 */ /* 0x000fea0003800000 */
.L_x_119:
[----:B--2---:R-:W-:Y:S05]  /*9c00*/  VIADD R0, R80, 0xc0 ;  /* 0x000000c050007836 */ /* 0x004fea0000000000 */
        /* <DEDUP_REMOVED lines=20> */
.L_x_124:
[----:B------:R-:W-:Y:S01]  /*9d50*/  ISETP.NE.AND P0, PT, R189, RZ, PT ;  /* 0x000000ffbd00720c */ /* 0x000fe20003f05270 */
[----:B------:R-:W-:Y:S05]  /*9d60*/  WARPSYNC.ALL ;  /* 0x0000000000007948 */ /* 0x000fea0003800000 */
[----:B------:R-:W-:Y:S01]  /*9d70*/  R2UR UR4, R80 ;  /* 0x00000000500472ca */ /* 0x000fe200000e0000 */
[----:B------:R-:W-:Y:S01]  /*9d80*/  BSSY.RECONVERGENT B0, `(.L_x_125) ;  /* 0x000011d000007945 */ /* 0x000fe20003800200 */
[----:B---3--:R-:W-:Y:S02]  /*9d90*/  F2FP.F16.E4M3.UNPACK_B R11, R149 ;  /* 0x00000095ff0b723e */ /* 0x008fe400020006ff */
[----:B------:R-:W-:Y:S02]  /*9da0*/  F2FP.F16.E4M3.UNPACK_B R10, R150 ;  /* 0x00000096ff0a723e */ /* 0x000fe400020006ff */
[----:B------:R-:W-:Y:S01]  /*9db0*/  F2FP.F16.E4M3.UNPACK_B R9, R151 ;  /* 0x00000097ff09723e */ /* 0x000fe200020006ff */
[--C-:B------:R-:W-:Y:S01]  /*9dc0*/  HADD2.F32 R83, -RZ, R11.reuse.H0_H0 ;  /* 0x2000000bff537230 */ /* 0x100fe20000004100 */
[----:B----4-:R-:W-:Y:S01]  /*9dd0*/  F2FP.F16.E4M3.UNPACK_B R8, R152 ;  /* 0x00000098ff08723e */ /* 0x010fe200020006ff */
[----:B------:R-:W-:Y:S01]  /*9de0*/  HADD2.F32 R84, -RZ, R11.H1_H1 ;  /* 0x3000000bff547230 */ /* 0x000fe20000004100 */
[----:B------:R-:W-:Y:S01]  /*9df0*/  F2FP.F16.E4M3.UNPACK_B R7, R153 ;  /* 0x00000099ff07723e */ /* 0x000fe200020006ff */
[--C-:B------:R-:W-:Y:S01]  /*9e00*/  HADD2.F32 R87, -RZ, R10.reuse.H0_H0 ;  /* 0x2000000aff577230 */ /* 0x100fe20000004100 */
[----:B------:R-:W-:Y:S01]  /*9e10*/  F2FP.F16.E4M3.UNPACK_B R6, R154 ;  /* 0x0000009aff06723e */ /* 0x000fe200020006ff */
[----:B------:R-:W-:Y:S01]  /*9e20*/  HADD2.F32 R88, -RZ, R10.H1_H1 ;  /* 0x3000000aff587230 */ /* 0x000fe20000004100 */
[----:B------:R-:W-:Y:S01]  /*9e30*/  F2FP.F16.E4M3.UNPACK_B R5, R155 ;  /* 0x0000009bff05723e */ /* 0x000fe200020006ff */
[--C-:B------:R-:W-:Y:S01]  /*9e40*/  HADD2.F32 R91, -RZ, R9.reuse.H0_H0 ;  /* 0x20000009ff5b7230 */ /* 0x100fe20000004100 */
[----:B-1----:R-:W-:Y:S01]  /*9e50*/  F2FP.F16.E4M3.UNPACK_B R4, R156 ;  /* 0x0000009cff04723e */ /* 0x002fe200020006ff */
[----:B------:R-:W-:Y:S01]  /*9e60*/  HADD2.F32 R92, -RZ, R9.H1_H1 ;  /* 0x30000009ff5c7230 */ /* 0x000fe20000004100 */
[-C--:B------:R-:W-:Y:S01]  /*9e70*/  F2FP.F16.E4M3.UNPACK_B R2, R148.reuse ;  /* 0x00000094ff02723e */ /* 0x080fe200020006ff */
[--C-:B------:R-:W-:Y:S01]  /*9e80*/  HADD2.F32 R95, -RZ, R8.reuse.H0_H0 ;  /* 0x20000008ff5f7230 */ /* 0x100fe20000004100 */
[----:B------:R-:W-:Y:S01]  /*9e90*/  F2FP.F16.E4M3.UNPACK_B R148, R148.H1 ;  /* 0x00000094ff94723e */ /* 0x000fe200030006ff */
[----:B------:R-:W-:Y:S01]  /*9ea0*/  HADD2.F32 R97, -RZ, R8.H1_H1 ;  /* 0x30000008ff617230 */ /* 0x000fe20000004100 */
[----:B------:R-:W-:Y:S01]  /*9eb0*/  F2FP.F16.E4M3.UNPACK_B R149, R149.H1 ;  /* 0x00000095ff95723e */ /* 0x000fe200030006ff */
[--C-:B------:R-:W-:Y:S01]  /*9ec0*/  HADD2.F32 R98, -RZ, R7.reuse.H0_H0 ;  /* 0x20000007ff627230 */ /* 0x100fe20000004100 */
[----:B------:R-:W-:Y:S01]  /*9ed0*/  F2FP.F16.E4M3.UNPACK_B R150, R150.H1 ;  /* 0x00000096ff96723e */ /* 0x000fe200030006ff */
[----:B------:R-:W-:Y:S01]  /*9ee0*/  HADD2.F32 R101, -RZ, R7.H1_H1 ;  /* 0x30000007ff657230 */ /* 0x000fe20000004100 */
[----:B------:R-:W-:Y:S01]  /*9ef0*/  F2FP.F16.E4M3.UNPACK_B R151, R151.H1 ;  /* 0x00000097ff97723e */ /* 0x000fe200030006ff */
[--C-:B------:R-:W-:Y:S01]  /*9f00*/  HADD2.F32 R102, -RZ, R6.reuse.H0_H0 ;  /* 0x20000006ff667230 */ /* 0x100fe20000004100 */
[----:B------:R-:W-:Y:S01]  /*9f10*/  F2FP.F16.E4M3.UNPACK_B R138, R163 ;  /* 0x000000a3ff8a723e */ /* 0x000fe200020006ff */
[----:B------:R-:W-:Y:S01]  /*9f20*/  HADD2.F32 R105, -RZ, R6.H1_H1 ;  /* 0x30000006ff697230 */ /* 0x000fe20000004100 */
[----:B------:R-:W-:Y:S01]  /*9f30*/  R2UR UR5, R193 ;  /* 0x00000000c10572ca */ /* 0x000fe200000e0000 */
[--C-:B------:R-:W-:Y:S01]  /*9f40*/  HADD2.F32 R106, -RZ, R5.reuse.H0_H0 ;  /* 0x20000005ff6a7230 */ /* 0x100fe20000004100 */
[----:B------:R-:W-:Y:S01]  /*9f50*/  F2FP.F16.E4M3.UNPACK_B R116, R157 ;  /* 0x0000009dff74723e */ /* 0x000fe200020006ff */
[----:B------:R-:W-:Y:S01]  /*9f60*/  HADD2.F32 R109, -RZ, R5.H1_H1 ;  /* 0x30000005ff6d7230 */ /* 0x000fe20000004100 */
[----:B------:R-:W-:Y:S01]  /*9f70*/  F2FP.F16.E4M3.UNPACK_B R120, R158 ;  /* 0x0000009eff78723e */ /* 0x000fe200020006ff */
[--C-:B------:R-:W-:Y:S01]  /*9f80*/  HADD2.F32 R110, -RZ, R4.reuse.H0_H0 ;  /* 0x20000004ff6e7230 */ /* 0x100fe20000004100 */
[----:B------:R-:W-:Y:S01]  /*9f90*/  F2FP.F16.E4M3.UNPACK_B R124, R159 ;  /* 0x0000009fff7c723e */ /* 0x000fe200020006ff */
[----:B------:R-:W-:Y:S01]  /*9fa0*/  HADD2.F32 R113, -RZ, R4.H1_H1 ;  /* 0x30000004ff717230 */ /* 0x000fe20000004100 */
[----:B------:R-:W-:Y:S01]  /*9fb0*/  F2FP.F16.E4M3.UNPACK_B R128, R160 ;  /* 0x000000a0ff80723e */ /* 0x000fe200020006ff */
[----:B------:R-:W1:Y:S01]  /*9fc0*/  LDTM.x64 R4, tmem[UR4+0xc0] ;  /* 0x0000c004000479ee */ /* 0x000e620008340000 */
[--C-:B------:R-:W-:Y:S01]  /*9fd0*/  HADD2.F32 R0, -RZ, R2.reuse.H0_H0 ;  /* 0x20000002ff007230 */ /* 0x100fe20000004100 */
[----:B------:R-:W-:Y:S01]  /*9fe0*/  NOP ;  /* 0x0000000000007918 */ /* 0x000fe20000000000 */
[----:B------:R-:W-:Y:S01]  /*9ff0*/  HADD2.F32 R2, -RZ, R2.H1_H1 ;  /* 0x30000002ff027230 */ /* 0x000fe20000004100 */
[----:B------:R-:W-:Y:S01]  /*a000*/  UIADD3 UR5, UPT, UPT, UR5, 0xe0, URZ ;  /* 0x000000e005057890 */ /* 0x000fe2000fffe0ff */
[--C-:B------:R-:W-:Y:S01]  /*a010*/  HADD2.F32 R86, -RZ, R149.reuse.H1_H1 ;  /* 0x30000095ff567230 */ /* 0x100fe20000004100 */
[----:B------:R-:W-:Y:S01]  /*a020*/  F2FP.F16.E4M3.UNPACK_B R132, R161 ;  /* 0x000000a1ff84723e */ /* 0x000fe200020006ff */
[--C-:B------:R-:W-:Y:S01]  /*a030*/  HADD2.F32 R114, -RZ, R116.reuse.H0_H0 ;  /* 0x20000074ff727230 */ /* 0x100fe20000004100 */
[----:B------:R-:W-:Y:S01]  /*a040*/  UPRMT UR5, UR37, 0x654, UR5 ;  /* 0x0000065425057896 */ /* 0x000fe20008000005 */
[----:B------:R-:W-:Y:S01]  /*a050*/  HADD2.F32 R117, -RZ, R116.H1_H1 ;  /* 0x30000074ff757230 */ /* 0x000fe20000004100 */
[----:B------:R-:W-:Y:S01]  /*a060*/  F2FP.F16.E4M3.UNPACK_B R136, R162 ;  /* 0x000000a2ff88723e */ /* 0x000fe200020006ff */
[--C-:B------:R-:W-:Y:S01]  /*a070*/  HADD2.F32 R118, -RZ, R120.reuse.H0_H0 ;  /* 0x20000078ff767230 */ /* 0x100fe20000004100 */
[----:B------:R-:W-:Y:S01]  /*a080*/  F2FP.F16.E4M3.UNPACK_B R152, R152.H1 ;  /* 0x00000098ff98723e */ /* 0x000fe200030006ff */
[----:B------:R-:W-:Y:S01]  /*a090*/  HADD2.F32 R121, -RZ, R120.H1_H1 ;  /* 0x30000078ff797230 */ /* 0x000fe20000004100 */
[----:B------:R-:W-:Y:S01]  /*a0a0*/  F2FP.F16.E4M3.UNPACK_B R153, R153.H1 ;  /* 0x00000099ff99723e */ /* 0x000fe200030006ff */
[--C-:B------:R-:W-:Y:S01]  /*a0b0*/  HADD2.F32 R122, -RZ, R124.reuse.H0_H0 ;  /* 0x2000007cff7a7230 */ /* 0x100fe20000004100 */
[----:B------:R-:W-:Y:S01]  /*a0c0*/  F2FP.F16.E4M3.UNPACK_B R154, R154.H1 ;  /* 0x0000009aff9a723e */ /* 0x000fe200030006ff */
[----:B-1----:R-:W-:Y:S01]  /*a0d0*/  SYNCS.ARRIVE.TRANS64.RED.A1T0 RZ, [UR5], RZ ;  /* 0x000000ffffff79a7 */ /* 0x002fe20008100405 */
[----:B------:R-:W-:Y:S01]  /*a0e0*/  HADD2.F32 R125, -RZ, R124.H1_H1 ;  /* 0x3000007cff7d7230 */ /* 0x000fe20000004100 */
[----:B------:R-:W-:Y:S01]  /*a0f0*/  F2FP.F16.E4M3.UNPACK_B R155, R155.H1 ;  /* 0x0000009bff9b723e */ /* 0x000fe200030006ff */
[--C-:B------:R-:W-:Y:S01]  /*a100*/  HADD2.F32 R126, -RZ, R128.reuse.H0_H0 ;  /* 0x20000080ff7e7230 */ /* 0x100fe20000004100 */
[----:B------:R-:W-:Y:S01]  /*a110*/  F2FP.F16.E4M3.UNPACK_B R156, R156.H1 ;  /* 0x0000009cff9c723e */ /* 0x000fe200030006ff */
[----:B------:R-:W-:Y:S01]  /*a120*/  HADD2.F32 R129, -RZ, R128.H1_H1 ;  /* 0x30000080ff817230 */ /* 0x000fe20000004100 */
[----:B------:R-:W-:Y:S01]  /*a130*/  F2FP.F16.E4M3.UNPACK_B R157, R157.H1 ;  /* 0x0000009dff9d723e */ /* 0x000fe200030006ff */
[C---:B------:R-:W-:Y:S01]  /*a140*/  FMUL R4, R78.reuse, R4 ;  /* 0x000000044e047220 */ /* 0x040fe20000400000 */
[C---:B------:R-:W-:Y:S01]  /*a150*/  FMUL R5, R78.reuse, R5 ;  /* 0x000000054e057220 */ /* 0x040fe20000400000 */
[----:B------:R-:W-:Y:S02]  /*a160*/  HADD2.F32 R3, -RZ, R148.H0_H0 ;  /* 0x20000094ff037230 */ /* 0x000fe40000004100 */
        /* <DEDUP_REMOVED lines=11> */
[----:B------:R-:W-:Y:S02]  /*a220*/  HADD2.F32 R130, -RZ, R132.H0_H0 ;  /* 0x20000084ff827230 */ /* 0x000fe40000004100 */
[C---:B------:R-:W-:Y:S01]  /*a230*/  FMUL R6, R78.reuse, R6 ;  /* 0x000000064e067220 */ /* 0x040fe20000400000 */
[----:B------:R-:W-:Y:S02]  /*a240*/  HADD2.F32 R82, -RZ, R148.H1_H1 ;  /* 0x30000094ff527230 */ /* 0x000fe40000004100 */
[C---:B------:R-:W-:Y:S01]  /*a250*/  FMUL R7, R78.reuse, R7 ;  /* 0x000000074e077220 */ /* 0x040fe20000400000 */
[----:B------:R-:W-:Y:S02]  /*a260*/  HADD2.F32 R85, -RZ, R149.H0_H0 ;  /* 0x20000095ff557230 */ /* 0x000fe40000004100 */
[C---:B------:R-:W-:Y:S01]  /*a270*/  FFMA R6, R81.reuse, R3, R6 ;  /* 0x0000000351067223 */ /* 0x040fe20000000006 */
[----:B------:R-:W-:Y:S02]  /*a280*/  HADD2.F32 R133, -RZ, R132.H1_H1 ;  /* 0x30000084ff857230 */ /* 0x000fe40000004100 */
[C---:B------:R-:W-:Y:S01]  /*a290*/  FFMA R7, R81.reuse, R82, R7 ;  /* 0x0000005251077223 */ /* 0x040fe20000000007 */
[C---:B------:R-:W-:Y:S01]  /*a2a0*/  FFMA R8, R81.reuse, R83, R8 ;  /* 0x0000005351087223 */ /* 0x040fe20000000008 */
[C---:B------:R-:W-:Y:S01]  /*a2b0*/  FFMA R9, R81.reuse, R84, R9 ;  /* 0x0000005451097223 */ /* 0x040fe20000000009 */
[--C-:B------:R-:W-:Y:S02]  /*a2c0*/  HADD2.F32 R82, -RZ, R138.reuse.H0_H0 ;  /* 0x2000008aff527230 */ /* 0x100fe40000004100 */
[C---:B------:R-:W-:Y:S01]  /*a2d0*/  FMUL R10, R78.reuse, R10 ;  /* 0x0000000a4e0a7220 */ /* 0x040fe20000400000 */
[----:B------:R-:W-:Y:S02]  /*a2e0*/  HADD2.F32 R83, -RZ, R138.H1_H1 ;  /* 0x3000008aff537230 */ /* 0x000fe40000004100 */
[C---:B------:R-:W-:Y:S01]  /*a2f0*/  FMUL R11, R78.reuse, R11 ;  /* 0x0000000b4e0b7220 */ /* 0x040fe20000400000 */
[----:B------:R-:W-:Y:S02]  /*a300*/  HADD2.F32 R89, -RZ, R150.H0_H0 ;  /* 0x20000096ff597230 */ /* 0x000fe40000004100 */
[C---:B------:R-:W-:Y:S01]  /*a310*/  FFMA R10, R81.reuse, R85, R10 ;  /* 0x00000055510a7223 */ /* 0x040fe2000000000a */
[--C-:B------:R-:W-:Y:S02]  /*a320*/  HADD2.F32 R134, -RZ, R136.reuse.H0_H0 ;  /* 0x20000088ff867230 */ /* 0x100fe40000004100 */
[C---:B------:R-:W-:Y:S01]  /*a330*/  FFMA R11, R81.reuse, R86, R11 ;  /* 0x00000056510b7223 */ /* 0x040fe2000000000b */
[C---:B------:R-:W-:Y:S01]  /*a340*/  FFMA R12, R81.reuse, R87, R12 ;  /* 0x00000057510c7223 */ /* 0x040fe2000000000c */
[----:B------:R-:W-:Y:S01]  /*a350*/  FFMA R13, R81, R88, R13 ;  /* 0x00000058510d7223 */ /* 0x000fe2000000000d */
[----:B------:R-:W-:Y:S01]  /*a360*/  F2FP.SATFINITE.E4M3.F32.PACK_AB_MERGE_C R86, R7, R6, RZ ;  /* 0x000000060756723e */ /* 0x000fe200048070ff */
[C---:B------:R-:W-:Y:S01]  /*a370*/  FMUL R7, R78.reuse, R24 ;  /* 0x000000184e077220 */ /* 0x040fe20000400000 */
[----:B------:R-:W-:Y:S01]  /*a380*/  F2FP.SATFINITE.E4M3.F32.PACK_AB_MERGE_C R138, R11, R10, RZ ;  /* 0x0000000a0b8a723e */ /* 0x000fe200048070ff */
[C---:B------:R-:W-:Y:S01]  /*a390*/  FMUL R10, R78.reuse, R25 ;  /* 0x000000194e0a7220 */ /* 0x040fe20000400000 */
[C---:B------:R-:W-:Y:S01]  /*a3a0*/  FMUL R25, R78.reuse, R32 ;  /* 0x000000204e197220 */ /* 0x040fe20000400000 */
[----:B------:R-:W-:Y:S02]  /*a3b0*/  HADD2.F32 R137, -RZ, R136.H1_H1 ;  /* 0x30000088ff897230 */ /* 0x000fe40000004100 */
[C---:B------:R-:W-:Y:S01]  /*a3c0*/  FMUL R14, R78.reuse, R14 ;  /* 0x0000000e4e0e7220 */ /* 0x040fe20000400000 */
[----:B------:R-:W-:Y:S02]  /*a3d0*/  HADD2.F32 R90, -RZ, R150.H1_H1 ;  /* 0x30000096ff5a7230 */ /* 0x000fe40000004100 */
[C---:B------:R-:W-:Y:S01]  /*a3e0*/  FMUL R15, R78.reuse, R15 ;  /* 0x0000000f4e0f7220 */ /* 0x040fe20000400000 */
[--C-:B------:R-:W-:Y:S02]  /*a3f0*/  HADD2.F32 R93, -RZ, R151.reuse.H0_H0 ;  /* 0x20000097ff5d7230 */ /* 0x100fe40000004100 */
[C---:B------:R-:W-:Y:S01]  /*a400*/  FFMA R14, R81.reuse, R89, R14 ;  /* 0x00000059510e7223 */ /* 0x040fe2000000000e */
[----:B------:R-:W-:Y:S02]  /*a410*/  HADD2.F32 R94, -RZ, R151.H1_H1 ;  /* 0x30000097ff5e7230 */ /* 0x000fe40000004100 */
[C---:B------:R-:W-:Y:S01]  /*a420*/  FFMA R15, R81.reuse, R90, R15 ;  /* 0x0000005a510f7223 */ /* 0x040fe2000000000f */
[C---:B------:R-:W-:Y:S01]  /*a430*/  FFMA R16, R81.reuse, R91, R16 ;  /* 0x0000005b51107223 */ /* 0x040fe20000000010 */
[----:B------:R-:W-:Y:S01]  /*a440*/  FFMA R17, R81, R92, R17 ;  /* 0x0000005c51117223 */ /* 0x000fe20000000011 */
[C---:B------:R-:W-:Y:S01]  /*a450*/  FMUL R18, R78.reuse, R18 ;  /* 0x000000124e127220 */ /* 0x040fe20000400000 */
[C---:B------:R-:W-:Y:S01]  /*a460*/  FMUL R19, R78.reuse, R19 ;  /* 0x000000134e137220 */ /* 0x040fe20000400000 */
[--C-:B------:R-:W-:Y:S01]  /*a470*/  HADD2.F32 R96, -RZ, R152.reuse.H0_H0 ;  /* 0x20000098ff607230 */ /* 0x100fe20000004100 */
[----:B------:R-:W-:Y:S01]  /*a480*/  F2FP.SATFINITE.E4M3.F32.PACK_AB_MERGE_C R14, R15, R14, RZ ;  /* 0x0000000e0f0e723e */ /* 0x000fe200048070ff */
[C---:B------:R-:W-:Y:S01]  /*a490*/  FFMA R18, R81.reuse, R93, R18 ;  /* 0x0000005d51127223 */ /* 0x040fe20000000012 */
[C---:B------:R-:W-:Y:S01]  /*a4a0*/  FFMA R19, R81.reuse, R94, R19 ;  /* 0x0000005e51137223 */ /* 0x040fe20000000013 */
[C---:B------:R-:W-:Y:S01]  /*a4b0*/  FFMA R0, R81.reuse, R95, R0 ;  /* 0x0000005f51007223 */ /* 0x040fe20000000000 */
[----:B------:R-:W-:Y:S01]  /*a4c0*/  FFMA R2, R81, R97, R2 ;  /* 0x0000006151027223 */ /* 0x000fe20000000002 */
[----:B------:R-:W-:Y:S02]  /*a4d0*/  HADD2.F32 R99, -RZ, R152.H1_H1 ;  /* 0x30000098ff637230 */ /* 0x000fe40000004100 */
[C---:B------:R-:W-:Y:S01]  /*a4e0*/  FMUL R3, R78.reuse, R22 ;  /* 0x000000164e037220 */ /* 0x040fe20000400000 */
[----:B------:R-:W-:Y:S01]  /*a4f0*/  F2FP.SATFINITE.E4M3.F32.PACK_AB_MERGE_C R18, R19, R18, RZ ;  /* 0x000000121312723e */ /* 0x000fe200048070ff */
[C---:B------:R-:W-:Y:S01]  /*a500*/  FMUL R22, R78.reuse, R29 ;  /* 0x0000001d4e167220 */ /* 0x040fe20000400000 */
[C---:B------:R-:W-:Y:S01]  /*a510*/  FMUL R29, R78.reuse, R36 ;  /* 0x000000244e1d7220 */ /* 0x040fe20000400000 */
[C---:B------:R-:W-:Y:S01]  /*a520*/  FFMA R3, R81.reuse, R96, R3 ;  /* 0x0000006051037223 */ /* 0x040fe20000000003 */
[C---:B------:R-:W-:Y:S01]  /*a530*/  FMUL R6, R78.reuse, R23 ;  /* 0x000000174e067220 */ /* 0x040fe20000400000 */
[--C-:B------:R-:W-:Y:S02]  /*a540*/  HADD2.F32 R100, -RZ, R153.reuse.H0_H0 ;  /* 0x20000099ff647230 */ /* 0x100fe40000004100 */
[C---:B------:R-:W-:Y:S01]  /*a550*/  FMUL R11, R78.reuse, R26 ;  /* 0x0000001a4e0b7220 */ /* 0x040fe20000400000 */
[----:B------:R-:W-:Y:S02]  /*a560*/  HADD2.F32 R103, -RZ, R153.H1_H1 ;  /* 0x30000099ff677230 */ /* 0x000fe40000004100 */
[C---:B------:R-:W-:Y:S01]  /*a570*/  FFMA R6, R81.reuse, R99, R6 ;  /* 0x0000006351067223 */ /* 0x040fe20000000006 */
[C---:B------:R-:W-:Y:S01]  /*a580*/  FFMA R7, R81.reuse, R98, R7 ;  /* 0x0000006251077223 */ /* 0x040fe20000000007 */
[C---:B------:R-:W-:Y:S01]  /*a590*/  FFMA R10, R81.reuse, R101, R10 ;  /* 0x00000065510a7223 */ /* 0x040fe2000000000a */
[C---:B------:R-:W-:Y:S01]  /*a5a0*/  FFMA R11, R81.reuse, R100, R11 ;  /* 0x00000064510b7223 */ /* 0x040fe2000000000b */
[----:B------:R-:W-:Y:S01]  /*a5b0*/  FMUL R26, R78, R33 ;  /* 0x000000214e1a7220 */ /* 0x000fe20000400000 */
[----:B------:R-:W-:Y:S01]  /*a5c0*/  F2FP.SATFINITE.E4M3.F32.PACK_AB_MERGE_C R3, R6, R3, RZ ;  /* 0x000000030603723e */ /* 0x000fe200048070ff */
[C---:B------:R-:W-:Y:S01]  /*a5d0*/  FMUL R33, R78.reuse, R40 ;  /* 0x000000284e217220 */ /* 0x040fe20000400000 */
        /* <DEDUP_REMOVED lines=8> */
[C---:B------:R-:W-:Y:S01]  /*a660*/  FMUL R30, R78.reuse, R37 ;  /* 0x000000254e1e7220 */ /* 0x040fe20000400000 */
[C---:B------:R-:W-:Y:S01]  /*a670*/  FMUL R37, R78.reuse, R44 ;  /* 0x0000002c4e257220 */ /* 0x040fe20000400000 */
[C---:B------:R-:W-:Y:S01]  /*a680*/  FMUL R24, R78.reuse, R31 ;  /* 0x0000001f4e187220 */ /* 0x040fe20000400000 */
[----:B------:R-:W-:Y:S01]  /*a690*/  F2FP.F16.E4M3.UNPACK_B R158, R158.H1 ;  /* 0x0000009eff9e723e */ /* 0x000fe200030006ff */
[--C-:B------:R-:W-:Y:S02]  /*a6a0*/  HADD2.F32 R108, -RZ, R155.reuse.H0_H0 ;  /* 0x2000009bff6c7230 */ /* 0x100fe40000004100 */
[----:B------:R-:W-:Y:S01]  /*a6b0*/  FMUL R27, R78, R34 ;  /* 0x000000224e1b7220 */ /* 0x000fe20000400000 */
[----:B------:R-:W-:Y:S02]  /*a6c0*/  HADD2.F32 R111, -RZ, R155.H1_H1 ;  /* 0x3000009bff6f7230 */ /* 0x000fe40000004100 */
[C---:B------:R-:W-:Y:S01]  /*a6d0*/  FFMA R24, R81.reuse, R107, R24 ;  /* 0x0000006b51187223 */ /* 0x040fe20000000018 */
[----:B------:R-:W-:Y:S01]  /*a6e0*/  F2FP.F16.E4M3.UNPACK_B R159, R159.H1 ;  /* 0x0000009fff9f723e */ /* 0x000fe200030006ff */
[C---:B------:R-:W-:Y:S01]  /*a6f0*/  FFMA R25, R81.reuse, R106, R25 ;  /* 0x0000006a51197223 */ /* 0x040fe20000000019 */
[C---:B------:R-:W-:Y:S01]  /*a700*/  FFMA R26, R81.reuse, R109, R26 ;  /* 0x0000006d511a7223 */ /* 0x040fe2000000001a */
[----:B------:R-:W-:Y:S01]  /*a710*/  F2FP.F16.E4M3.UNPACK_B R160, R160.H1 ;  /* 0x000000a0ffa0723e */ /* 0x000fe200030006ff */
[C---:B------:R-:W-:Y:S01]  /*a720*/  FFMA R27, R81.reuse, R108, R27 ;  /* 0x0000006c511b7223 */ /* 0x040fe2000000001b */
[----:B------:R-:W-:Y:S01]  /*a730*/  F2FP.SATFINITE.E4M3.F32.PACK_AB_MERGE_C R6, R24, R23, RZ ;  /* 0x000000171806723e */ /* 0x000fe200048070ff */
[C---:B------:R-:W-:Y:S01]  /*a740*/  FMUL R34, R78.reuse, R41 ;  /* 0x000000294e227220 */ /* 0x040fe20000400000 */
[C---:B------:R-:W-:Y:S01]  /*a750*/  FMUL R41, R78.reuse, R48 ;  /* 0x000000304e297220 */ /* 0x040fe20000400000 */
[----:B------:R-:W-:Y:S01]  /*a760*/  FMUL R28, R78, R35 ;  /* 0x000000234e1c7220 */ /* 0x000fe20000400000 */
[----:B------:R-:W-:Y:S01]  /*a770*/  F2FP.F16.E4M3.UNPACK_B R161, R161.H1 ;  /* 0x000000a1ffa1723e */ /* 0x000fe200030006ff */
[--C-:B------:R-:W-:Y:S01]  /*a780*/  HADD2.F32 R112, -RZ, R156.reuse.H0_H0 ;  /* 0x2000009cff707230 */ /* 0x100fe20000004100 */
[----:B------:R-:W-:Y:S01]  /*a790*/  F2FP.SATFINITE.E4M3.F32.PACK_AB_MERGE_C R6, R22, R21, R6 ;  /* 0x000000151606723e */ /* 0x000fe20004807006 */
[C---:B------:R-:W-:Y:S01]  /*a7a0*/  FFMA R28, R81.reuse, R111, R28 ;  /* 0x0000006f511c7223 */ /* 0x040fe2000000001c */
[C---:B------:R-:W-:Y:S01]  /*a7b0*/  FFMA R29, R81.reuse, R110, R29 ;  /* 0x0000006e511d7223 */ /* 0x040fe2000000001d */
[C---:B------:R-:W-:Y:S01]  /*a7c0*/  FFMA R30, R81.reuse, R113, R30 ;  /* 0x00000071511e7223 */ /* 0x040fe2000000001e */
[----:B------:R-:W-:Y:S02]  /*a7d0*/  HADD2.F32 R115, -RZ, R156.H1_H1 ;  /* 0x3000009cff737230 */ /* 0x000fe40000004100 */
[C---:B------:R-:W-:Y:S01]  /*a7e0*/  FMUL R31, R78.reuse, R38 ;  /* 0x000000264e1f7220 */ /* 0x040fe20000400000 */
[----:B------:R-:W-:Y:S01]  /*a7f0*/  F2FP.F16.E4M3.UNPACK_B R162, R162.H1 ;  /* 0x000000a2ffa2723e */ /* 0x000fe200030006ff */
[C---:B------:R-:W-:Y:S01]  /*a800*/  FMUL R38, R78.reuse, R45 ;  /* 0x0000002d4e267220 */ /* 0x040fe20000400000 */
[C---:B------:R-:W-:Y:S01]  /*a810*/  FMUL R45, R78.reuse, R52 ;  /* 0x000000344e2d7220 */ /* 0x040fe20000400000 */
[----:B------:R-:W-:Y:S01]  /*a820*/  F2FP.F16.E4M3.UNPACK_B R163, R163.H1 ;  /* 0x000000a3ffa3723e */ /* 0x000fe200030006ff */
[----:B------:R-:W-:Y:S01]  /*a830*/  FFMA R31, R81, R112, R31 ;  /* 0x00000070511f7223 */ /* 0x000fe2000000001f */
[----:B------:R-:W-:Y:S01]  /*a840*/  FMUL R52, R78, R59 ;  /* 0x0000003b4e347220 */ /* 0x000fe20000400000 */
[----:B------:R-:W-:Y:S01]  /*a850*/  IADD3 R76, PT, PT, R76, 0x1, RZ ;  /* 0x000000014c4c7810 */ /* 0x000fe20007ffe0ff */
[C---:B------:R-:W-:Y:S01]  /*a860*/  FMUL R59, R78.reuse, R66 ;  /* 0x000000424e3b7220 */ /* 0x040fe20000400000 */
[----:B------:R-:W-:Y:S01]  /*a870*/  F2FP.SATFINITE.E4M3.F32.PACK_AB_MERGE_C R66, R13, R12, R14 ;  /* 0x0000000c0d42723e */ /* 0x000fe2000480700e */
[C---:B------:R-:W-:Y:S01]  /*a880*/  FMUL R32, R78.reuse, R39 ;  /* 0x000000274e207220 */ /* 0x040fe20000400000 */
[--C-:B------:R-:W-:Y:S02]  /*a890*/  HADD2.F32 R116, -RZ, R157.reuse.H0_H0 ;  /* 0x2000009dff747230 */ /* 0x100fe40000004100 */
[C---:B------:R-:W-:Y:S01]  /*a8a0*/  FMUL R35, R78.reuse, R42 ;  /* 0x0000002a4e237220 */ /* 0x040fe20000400000 */
[----:B------:R-:W-:Y:S02]  /*a8b0*/  HADD2.F32 R119, -RZ, R157.H1_H1 ;  /* 0x3000009dff777230 */ /* 0x000fe40000004100 */
[C---:B------:R-:W-:Y:S01]  /*a8c0*/  FFMA R32, R81.reuse, R115, R32 ;  /* 0x0000007351207223 */ /* 0x040fe20000000020 */
[----:B------:R-:W-:Y:S01]  /*a8d0*/  FMUL R36, R78, R43 ;  /* 0x0000002b4e247220 */ /* 0x000fe20000400000 */
[C---:B------:R-:W-:Y:S01]  /*a8e0*/  FFMA R33, R81.reuse, R114, R33 ;  /* 0x0000007251217223 */ /* 0x040fe20000000021 */
[C---:B------:R-:W-:Y:S01]  /*a8f0*/  FFMA R34, R81.reuse, R117, R34 ;  /* 0x0000007551227223 */ /* 0x040fe20000000022 */
[--C-:B------:R-:W-:Y:S01]  /*a900*/  HADD2.F32 R120, -RZ, R158.reuse.H0_H0 ;  /* 0x2000009eff787230 */ /* 0x100fe20000004100 */
[----:B------:R-:W-:Y:S01]  /*a910*/  F2FP.SATFINITE.E4M3.F32.PACK_AB_MERGE_C R32, R32, R31, RZ ;  /* 0x0000001f2020723e */ /* 0x000fe200048070ff */
[C---:B------:R-:W-:Y:S01]  /*a920*/  FFMA R35, R81.reuse, R116, R35 ;  /* 0x0000007451237223 */ /* 0x040fe20000000023 */
[----:B------:R-:W-:Y:S02]  /*a930*/  HADD2.F32 R123, -RZ, R158.H1_H1 ;  /* 0x3000009eff7b7230 */ /* 0x000fe40000004100 */
[----:B------:R-:W-:Y:S01]  /*a940*/  FMUL R39, R78, R46 ;  /* 0x0000002e4e277220 */ /* 0x000fe20000400000 */
[----:B------:R-:W-:Y:S01]  /*a950*/  F2FP.SATFINITE.E4M3.F32.PACK_AB_MERGE_C R32, R30, R29, R32 ;  /* 0x0000001d1e20723e */ /* 0x000fe20004807020 */
[C---:B------:R-:W-:Y:S01]  /*a960*/  FFMA R36, R81.reuse, R119, R36 ;  /* 0x0000007751247223 */ /* 0x040fe20000000024 */
[C---:B------:R-:W-:Y:S01]  /*a970*/  FMUL R40, R78.reuse, R47 ;  /* 0x0000002f4e287220 */ /* 0x040fe20000400000 */
[C---:B------:R-:W-:Y:S01]  /*a980*/  FFMA R37, R81.reuse, R118, R37 ;  /* 0x0000007651257223 */ /* 0x040fe20000000025 */
[C---:B------:R-:W-:Y:S01]  /*a990*/  FFMA R38, R81.reuse, R121, R38 ;  /* 0x0000007951267223 */ /* 0x040fe20000000026 */
[C---:B------:R-:W-:Y:S01]  /*a9a0*/  FMUL R42, R78.reuse, R49 ;  /* 0x000000314e2a7220 */ /* 0x040fe20000400000 */
        /* <DEDUP_REMOVED lines=8> */
[C---:B------:R-:W-:Y:S01]  /*aa30*/  FMUL R57, R78.reuse, R64 ;  /* 0x000000404e397220 */ /* 0x040fe20000400000 */
[----:B------:R-:W-:Y:S01]  /*aa40*/  FFMA R42, R81, R125, R42 ;  /* 0x0000007d512a7223 */ /* 0x000fe2000000002a */
[C---:B------:R-:W-:Y:S01]  /*aa50*/  FMUL R46, R78.reuse, R53 ;  /* 0x000000354e2e7220 */ /* 0x040fe20000400000 */
[--C-:B------:R-:W-:Y:S01]  /*aa60*/  HADD2.F32 R128, -RZ, R160.reuse.H0_H0 ;  /* 0x200000a0ff807230 */ /* 0x100fe20000004100 */
[----:B------:R-:W-:Y:S01]  /*aa70*/  F2FP.SATFINITE.E4M3.F32.PACK_AB_MERGE_C R64, R5, R4, R86 ;  /* 0x000000040540723e */ /* 0x000fe20004807056 */
[C---:B------:R-:W-:Y:S01]  /*aa80*/  FMUL R51, R78.reuse, R58 ;  /* 0x0000003a4e337220 */ /* 0x040fe20000400000 */
[C---:B------:R-:W-:Y:S01]  /*aa90*/  FMUL R53, R78.reuse, R60 ;  /* 0x0000003c4e357220 */ /* 0x040fe20000400000 */
[C---:B------:R-:W-:Y:S01]  /*aaa0*/  FFMA R43, R81.reuse, R124, R43 ;  /* 0x0000007c512b7223 */ /* 0x040fe2000000002b */
[----:B------:R-:W-:Y:S02]  /*aab0*/  HADD2.F32 R131, -RZ, R160.H1_H1 ;  /* 0x300000a0ff837230 */ /* 0x000fe40000004100 */
[C---:B------:R-:W-:Y:S01]  /*aac0*/  FMUL R47, R78.reuse, R54 ;  /* 0x000000364e2f7220 */ /* 0x040fe20000400000 */
[C---:B------:R-:W-:Y:S01]  /*aad0*/  FMUL R58, R78.reuse, R65 ;  /* 0x000000414e3a7220 */ /* 0x040fe20000400000 */
[----:B------:R-:W-:Y:S01]  /*aae0*/  FMUL R60, R78, R67 ;  /* 0x000000434e3c7220 */ /* 0x000fe20000400000 */
[----:B------:R-:W-:Y:S01]  /*aaf0*/  F2FP.SATFINITE.E4M3.F32.PACK_AB_MERGE_C R5, R20, R11, RZ ;  /* 0x0000000b1405723e */ /* 0x000fe200048070ff */
[----:B------:R-:W-:Y:S01]  /*ab00*/  FFMA R44, R81, R127, R44 ;  /* 0x0000007f512c7223 */ /* 0x000fe2000000002c */
[C---:B------:R-:W-:Y:S01]  /*ab10*/  FMUL R48, R78.reuse, R55 ;  /* 0x000000374e307220 */ /* 0x040fe20000400000 */
[----:B------:R-:W-:Y:S01]  /*ab20*/  F2FP.SATFINITE.E4M3.F32.PACK_AB_MERGE_C R65, R9, R8, R138 ;  /* 0x000000080941723e */ /* 0x000fe2000480708a */
[----:B------:R-:W-:Y:S01]  /*ab30*/  FFMA R45, R81, R126, R45 ;  /* 0x0000007e512d7223 */ /* 0x000fe2000000002d */
[----:B------:R-:W-:Y:S01]  /*ab40*/  F2FP.SATFINITE.E4M3.F32.PACK_AB_MERGE_C R67, R17, R16, R18 ;  /* 0x000000101143723e */ /* 0x000fe20004807012 */
[----:B------:R-:W-:Y:S01]  /*ab50*/  FMUL R49, R78, R56 ;  /* 0x000000384e317220 */ /* 0x000fe20000400000 */
[C---:B------:R-:W-:Y:S01]  /*ab60*/  FFMA R46, R81.reuse, R129, R46 ;  /* 0x00000081512e7223 */ /* 0x040fe2000000002e */
[--C-:B------:R-:W-:Y:S02]  /*ab70*/  HADD2.F32 R132, -RZ, R161.reuse.H0_H0 ;  /* 0x200000a1ff847230 */ /* 0x100fe40000004100 */
[C---:B------:R-:W-:Y:S01]  /*ab80*/  FFMA R47, R81.reuse, R128, R47 ;  /* 0x00000080512f7223 */ /* 0x040fe2000000002f */
[----:B------:R1:W-:Y:S01]  /*ab90*/  STS.128 [R172+UR49+0xa200], R64 ;  /* 0x00a20040ac007988 */ /* 0x0003e20008000c31 */
[----:B------:R-:W-:Y:S01]  /*aba0*/  HADD2.F32 R135, -RZ, R161.H1_H1 ;  /* 0x300000a1ff877230 */ /* 0x000fe20000004100 */
[----:B------:R-:W-:Y:S01]  /*abb0*/  F2FP.SATFINITE.E4M3.F32.PACK_AB_MERGE_C R5, R10, R7, R5 ;  /* 0x000000070a05723e */ /* 0x000fe20004807005 */
[C---:B------:R-:W-:Y:S01]  /*abc0*/  FFMA R48, R81.reuse, R131, R48 ;  /* 0x0000008351307223 */ /* 0x040fe20000000030 */
[----:B------:R-:W-:Y:S01]  /*abd0*/  F2FP.SATFINITE.E4M3.F32.PACK_AB_MERGE_C R7, R28, R27, RZ ;  /* 0x0000001b1c07723e */ /* 0x000fe200048070ff */
        /* <DEDUP_REMOVED lines=8> */
[----:B------:R-:W-:Y:S01]  /*ac60*/  FMUL R56, R78, R63 ;  /* 0x0000003f4e387220 */ /* 0x000fe20000400000 */
[----:B------:R-:W-:Y:S01]  /*ac70*/  F2FP.SATFINITE.E4M3.F32.PACK_AB_MERGE_C R4, R2, R0, R3 ;  /* 0x000000000204723e */ /* 0x000fe20004807003 */
[C---:B------:R-:W-:Y:S01]  /*ac80*/  FFMA R53, R81.reuse, R134, R53 ;  /* 0x0000008651357223 */ /* 0x040fe20000000035 */
[----:B------:R-:W-:Y:S01]  /*ac90*/  F2FP.SATFINITE.E4M3.F32.PACK_AB_MERGE_C R7, R26, R25, R7 ;  /* 0x000000191a07723e */ /* 0x000fe20004807007 */
[C---:B------:R-:W-:Y:S01]  /*aca0*/  FFMA R54, R81.reuse, R137, R54 ;  /* 0x0000008951367223 */ /* 0x040fe20000000036 */
[--C-:B------:R-:W-:Y:S02]  /*acb0*/  HADD2.F32 R84, -RZ, R163.reuse.H0_H0 ;  /* 0x200000a3ff547230 */ /* 0x100fe40000004100 */
[C---:B------:R-:W-:Y:S01]  /*acc0*/  FFMA R55, R81.reuse, R136, R55 ;  /* 0x0000008851377223 */ /* 0x040fe20000000037 */
[----:B------:R-:W-:Y:S01]  /*acd0*/  HADD2.F32 R85, -RZ, R163.H1_H1 ;  /* 0x300000a3ff557230 */ /* 0x000fe20000004100 */
[----:B------:R1:W-:Y:S01]  /*ace0*/  STS.128 [R192+0xa010], R4 ;  /* 0x00a01004c0007388 */ /* 0x0003e20000000c00 */
[----:B------:R-:W-:Y:S01]  /*acf0*/  F2FP.SATFINITE.E4M3.F32.PACK_AB_MERGE_C R35, R36, R35, RZ ;  /* 0x000000232423723e */ /* 0x000fe200048070ff */
[C---:B------:R-:W-:Y:S01]  /*ad00*/  FFMA R56, R81.reuse, R139, R56 ;  /* 0x0000008b51387223 */ /* 0x040fe20000000038 */
[----:B------:R-:W-:Y:S01]  /*ad10*/  F2FP.SATFINITE.E4M3.F32.PACK_AB_MERGE_C R39, R40, R39, RZ ;  /* 0x000000272827723e */ /* 0x000fe200048070ff */
[C---:B------:R-:W-:Y:S01]  /*ad20*/  FFMA R57, R81.reuse, R82, R57 ;  /* 0x0000005251397223 */ /* 0x040fe20000000039 */
[----:B------:R-:W-:Y:S01]  /*ad30*/  F2FP.SATFINITE.E4M3.F32.PACK_AB_MERGE_C R43, R44, R43, RZ ;  /* 0x0000002b2c2b723e */ /* 0x000fe200048070ff */
[C---:B------:R-:W-:Y:S01]  /*ad40*/  FFMA R58, R81.reuse, R83, R58 ;  /* 0x00000053513a7223 */ /* 0x040fe2000000003a */
[C---:B------:R-:W-:Y:S01]  /*ad50*/  FFMA R59, R81.reuse, R84, R59 ;  /* 0x00000054513b7223 */ /* 0x040fe2000000003b */
[----:B------:R-:W-:Y:S01]  /*ad60*/  F2FP.SATFINITE.E4M3.F32.PACK_AB_MERGE_C R33, R34, R33, R35 ;  /* 0x000000212221723e */ /* 0x000fe20004807023 */
        /* <DEDUP_REMOVED lines=11> */
[----:B------:R-:W-:Y:S05]  /*ae20*/  F2FP.SATFINITE.E4M3.F32.PACK_AB_MERGE_C R51, R58, R57, R59 ;  /* 0x000000393a33723e */ /* 0x000fea000480703b */
        /* <DEDUP_REMOVED lines=18> */
.L_x_126:
[----:B------:R-:W-:Y:S05]  /*af50*/  BSYNC.RECONVERGENT B0 ;  /* 0x0000000000007941 */ /* 0x000fea0003800200 */
.L_x_125:
[----:B------:R-:W-:Y:S01]  /*af60*/  BAR.SYNC.DEFER_BLOCKING 0x1, 0x80 ;  /* 0x0042000000007b1d */ /* 0x000fe20000010000 */
[----:B------:R-:W-:Y:S01]  /*af70*/  ISETP.NE.AND P2, PT, R190, RZ, PT ;  /* 0x000000ffbe00720c */ /* 0x000fe20003f45270 */
[----:B------:R-:W-:Y:S01]  /*af80*/  IMAD.IADD R20, R75, 0x1, R147 ;  /* 0x000000014b147824 */ /* 0x000fe200078e0293 */
[----:B------:R-:W-:Y:S01]  /*af90*/  ISETP.NE.AND P0, PT, R191, 0x2, PT ;  /* 0x00000002bf00780c */ /* 0x000fe20003f05270 */
[----:B------:R-:W-:Y:S01]  /*afa0*/  IMAD.IADD R21, R77, 0x1, R170 ;  /* 0x000000014d157824 */ /* 0x000fe200078e02aa */
[----:B------:R-:W-:Y:S02]  /*afb0*/  ISETP.NE.AND P1, PT, R76, 0x2, PT ;  /* 0x000000024c00780c */ /* 0x000fe40003f25270 */
[----:B------:R-:W-:Y:S02]  /*afc0*/  SEL R3, RZ, 0x1, P0 ;  /* 0x00000001ff037807 */ /* 0x000fe40000000000 */
[----:B------:R-:W-:Y:S02]  /*afd0*/  SEL R0, RZ, 0x1, P1 ;  /* 0x00000001ff007807 */ /* 0x000fe40000800000 */
[----:B------:R-:W-:Y:S02]  /*afe0*/  LOP3.LUT R182, R182, R3, RZ, 0x3c, !PT ;  /* 0x00000003b6b67212 */ /* 0x000fe400078e3cff */
[----:B------:R-:W-:Y:S02]  /*aff0*/  LOP3.LUT R183, R183, R0, RZ, 0x3c, !PT ;  /* 0x00000000b7b77212 */ /* 0x000fe400078e3cff */
[----:B------:R-:W-:Y:S02]  /*b000*/  @P2 R2UR UR36, R179 ;  /* 0x00000000b32422ca */ /* 0x000fe400000e0000 */
[----:B------:R-:W-:Y:S02]  /*b010*/  SEL R191, R191, RZ, P0 ;  /* 0x000000ffbfbf7207 */ /* 0x000fe40000000000 */
[----:B------:R-:W-:Y:S01]  /*b020*/  SEL R76, R76, RZ, P1 ;  /* 0x000000ff4c4c7207 */ /* 0x000fe20000800000 */
[----:B------:R-:W-:Y:S10]  /*b030*/  @P2 BRA `(.L_x_127) ;  /* 0xffffff9800d82947 */ /* 0x000ff4000383ffff */
[----:B------:R-:W-:Y:S05]  /*b040*/  EXIT ;  /* 0x000000000000794d */ /* 0x000fea0003800000 */
.L_x_19:
[----:B--2---:R2:W1:Y:S02]  /*b050*/  SYNCS.PHASECHK.TRANS64.TRYWAIT P0, [R3+URZ+0x100], R2 ;  /* 0x00010002030075a7 */ /* 0x00446400080011ff */
[----:B-1----:R-:W-:Y:S05]  /*b060*/  @!P0 NANOSLEEP.SYNCS 0x989680 ;  /* 0x009896800000895d */ /* 0x002fea0003900000 */
[----:B------:R-:W1:Y:S02]  /*b070*/  @!P0 SYNCS.PHASECHK.TRANS64 P0, [R3+URZ+0x100], R2 ;  /* 0x00010002030085a7 */ /* 0x000e6400080010ff */
[----:B-1----:R-:W-:Y:S05]  /*b080*/  @!P0 BRA `(.L_x_19) ;  /* 0xfffffffc00f08947 */ /* 0x002fea000383ffff */
[----:B------:R-:W-:Y:S05]  /*b090*/  BRA `(.L_x_128) ;  /* 0xffffff6400507947 */ /* 0x000fea000383ffff */
.L_x_22:
[----:B-1----:R-:W-:-:S07]  /*b0a0*/  MOV R2, UR33 ;  /* 0x0000002100027c02 */ /* 0x002fce0008000f00 */
.L_x_129:
[----:B-1----:R1:W2:Y:S02]  /*b0b0*/  SYNCS.PHASECHK.TRANS64.TRYWAIT P0, [R2+URZ+0x30], R5 ;  /* 0x00003005020075a7 */ /* 0x0022a400080011ff */
[----:B--2---:R-:W-:Y:S05]  /*b0c0*/  @!P0 NANOSLEEP.SYNCS 0x989680 ;  /* 0x009896800000895d */ /* 0x004fea0003900000 */
[----:B------:R-:W2:Y:S02]  /*b0d0*/  @!P0 SYNCS.PHASECHK.TRANS64 P0, [R2+URZ+0x30], R5 ;  /* 0x00003005020085a7 */ /* 0x000ea400080010ff */
[----:B--2---:R-:W-:Y:S05]  /*b0e0*/  @!P0 BRA `(.L_x_129) ;  /* 0xfffffffc00f08947 */ /* 0x004fea000383ffff */
[----:B------:R-:W-:Y:S05]  /*b0f0*/  BRA `(.L_x_21) ;  /* 0xffffff6400a07947 */ /* 0x000fea000383ffff */
.L_x_28:
[----:B-1----:R-:W-:-:S07]  /*b100*/  MOV R2, UR17 ;  /* 0x0000001100027c02 */ /* 0x002fce0008000f00 */
.L_x_130:
[----:B-1----:R1:W2:Y:S02]  /*b110*/  SYNCS.PHASECHK.TRANS64.TRYWAIT P0, [R2+URZ+0x30], R5 ;  /* 0x00003005020075a7 */ /* 0x0022a400080011ff */
[----:B--2---:R-:W-:Y:S05]  /*b120*/  @!P0 NANOSLEEP.SYNCS 0x989680 ;  /* 0x009896800000895d */ /* 0x004fea0003900000 */
[----:B------:R-:W2:Y:S02]  /*b130*/  @!P0 SYNCS.PHASECHK.TRANS64 P0, [R2+URZ+0x30], R5 ;  /* 0x00003005020085a7 */ /* 0x000ea400080010ff */
[----:B--2---:R-:W-:Y:S05]  /*b140*/  @!P0 BRA `(.L_x_130) ;  /* 0xfffffffc00f08947 */ /* 0x004fea000383ffff */
[----:B------:R-:W-:Y:S05]  /*b150*/  BRA `(.L_x_27) ;  /* 0xffffff6800487947 */ /* 0x000fea000383ffff */
.L_x_32:
[----:B-1----:R1:W2:Y:S02]  /*b160*/  SYNCS.PHASECHK.TRANS64.TRYWAIT P0, [R2+URZ+0xb0], R3 ;  /* 0x0000b003020075a7 */ /* 0x0022a400080011ff */
[----:B--2---:R-:W-:Y:S05]  /*b170*/  @!P0 NANOSLEEP.SYNCS 0x989680 ;  /* 0x009896800000895d */ /* 0x004fea0003900000 */
[----:B------:R-:W2:Y:S02]  /*b180*/  @!P0 SYNCS.PHASECHK.TRANS64 P0, [R2+URZ+0xb0], R3 ;  /* 0x0000b003020085a7 */ /* 0x000ea400080010ff */
[----:B--2---:R-:W-:Y:S05]  /*b190*/  @!P0 BRA `(.L_x_32) ;  /* 0xfffffffc00f08947 */ /* 0x004fea000383ffff */
[----:B------:R-:W-:Y:S05]  /*b1a0*/  BRA `(.L_x_131) ;  /* 0xffffff6800d87947 */ /* 0x000fea000383ffff */
.L_x_36:
[----:B----4-:R-:W-:-:S07]  /*b1b0*/  MOV R0, UR5 ;  /* 0x0000000500007c02 */ /* 0x010fce0008000f00 */
.L_x_132:
[----:B-1----:R1:W2:Y:S02]  /*b1c0*/  SYNCS.PHASECHK.TRANS64.TRYWAIT P0, [R0+URZ], R3 ;  /* 0x00000003000075a7 */ /* 0x0022a400080011ff */
[----:B--2---:R-:W-:Y:S05]  /*b1d0*/  @!P0 NANOSLEEP.SYNCS 0x989680 ;  /* 0x009896800000895d */ /* 0x004fea0003900000 */
[----:B------:R-:W2:Y:S02]  /*b1e0*/  @!P0 SYNCS.PHASECHK.TRANS64 P0, [R0+URZ], R3 ;  /* 0x00000003000085a7 */ /* 0x000ea400080010ff */
[----:B--2---:R-:W-:Y:S05]  /*b1f0*/  @!P0 BRA `(.L_x_132) ;  /* 0xfffffffc00f08947 */ /* 0x004fea000383ffff */
[----:B------:R-:W-:Y:S05]  /*b200*/  BRA `(.L_x_133) ;  /* 0xffffff7000487947 */ /* 0x000fea000383ffff */
.L_x_37:
[----:B----4-:R-:W-:-:S07]  /*b210*/  MOV R0, UR5 ;  /* 0x0000000500007c02 */ /* 0x010fce0008000f00 */
.L_x_134:
[----:B-1----:R1:W2:Y:S02]  /*b220*/  SYNCS.PHASECHK.TRANS64.TRYWAIT P0, [R0+URZ], R3 ;  /* 0x00000003000075a7 */ /* 0x0022a400080011ff */
[----:B--2---:R-:W-:Y:S05]  /*b230*/  @!P0 NANOSLEEP.SYNCS 0x989680 ;  /* 0x009896800000895d */ /* 0x004fea0003900000 */
[----:B------:R-:W2:Y:S02]  /*b240*/  @!P0 SYNCS.PHASECHK.TRANS64 P0, [R0+URZ], R3 ;  /* 0x00000003000085a7 */ /* 0x000ea400080010ff */
[----:B--2---:R-:W-:Y:S05]  /*b250*/  @!P0 BRA `(.L_x_134) ;  /* 0xfffffffc00f08947 */ /* 0x004fea000383ffff */
[----:B------:R-:W-:Y:S05]  /*b260*/  BRA `(.L_x_135) ;  /* 0xffffff7000547947 */ /* 0x000fea000383ffff */
.L_x_38:
[----:B----4-:R-:W-:-:S07]  /*b270*/  MOV R0, UR5 ;  /* 0x0000000500007c02 */ /* 0x010fce0008000f00 */
.L_x_136:
[----:B-1----:R1:W2:Y:S02]  /*b280*/  SYNCS.PHASECHK.TRANS64.TRYWAIT P0, [R0+URZ], R3 ;  /* 0x00000003000075a7 */ /* 0x0022a400080011ff */
[----:B--2---:R-:W-:Y:S05]  /*b290*/  @!P0 NANOSLEEP.SYNCS 0x989680 ;  /* 0x009896800000895d */ /* 0x004fea0003900000 */
[----:B------:R-:W2:Y:S02]  /*b2a0*/  @!P0 SYNCS.PHASECHK.TRANS64 P0, [R0+URZ], R3 ;  /* 0x00000003000085a7 */ /* 0x000ea400080010ff */
[----:B--2---:R-:W-:Y:S05]  /*b2b0*/  @!P0 BRA `(.L_x_136) ;  /* 0xfffffffc00f08947 */ /* 0x004fea000383ffff */
[----:B------:R-:W-:Y:S05]  /*b2c0*/  BRA `(.L_x_137) ;  /* 0xffffff7000607947 */ /* 0x000fea000383ffff */
.L_x_39:
[----:B----4-:R-:W-:-:S07]  /*b2d0*/  MOV R0, UR5 ;  /* 0x0000000500007c02 */ /* 0x010fce0008000f00 */
.L_x_138:
[----:B-1----:R1:W2:Y:S02]  /*b2e0*/  SYNCS.PHASECHK.TRANS64.TRYWAIT P0, [R0+URZ], R3 ;  /* 0x00000003000075a7 */ /* 0x0022a400080011ff */
[----:B--2---:R-:W-:Y:S05]  /*b2f0*/  @!P0 NANOSLEEP.SYNCS 0x989680 ;  /* 0x009896800000895d */ /* 0x004fea0003900000 */
[----:B------:R-:W2:Y:S02]  /*b300*/  @!P0 SYNCS.PHASECHK.TRANS64 P0, [R0+URZ], R3 ;  /* 0x00000003000085a7 */ /* 0x000ea400080010ff */
[----:B--2---:R-:W-:Y:S05]  /*b310*/  @!P0 BRA `(.L_x_138) ;  /* 0xfffffffc00f08947 */ /* 0x004fea000383ffff */
[----:B------:R-:W-:Y:S05]  /*b320*/  BRA `(.L_x_139) ;  /* 0xffffff70006c7947 */ /* 0x000fea000383ffff */
.L_x_40:
[----:B----4-:R-:W-:-:S07]  /*b330*/  MOV R0, UR5 ;  /* 0x0000000500007c02 */ /* 0x010fce0008000f00 */
.L_x_140:
[----:B-1----:R1:W2:Y:S02]  /*b340*/  SYNCS.PHASECHK.TRANS64.TRYWAIT P0, [R0+URZ], R3 ;  /* 0x00000003000075a7 */ /* 0x0022a400080011ff */
[----:B--2---:R-:W-:Y:S05]  /*b350*/  @!P0 NANOSLEEP.SYNCS 0x989680 ;  /* 0x009896800000895d */ /* 0x004fea0003900000 */
[----:B------:R-:W2:Y:S02]  /*b360*/  @!P0 SYNCS.PHASECHK.TRANS64 P0, [R0+URZ], R3 ;  /* 0x00000003000085a7 */ /* 0x000ea400080010ff */
[----:B--2---:R-:W-:Y:S05]  /*b370*/  @!P0 BRA `(.L_x_140) ;  /* 0xfffffffc00f08947 */ /* 0x004fea000383ffff */
[----:B------:R-:W-:Y:S05]  /*b380*/  BRA `(.L_x_141) ;  /* 0xffffff7000787947 */ /* 0x000fea000383ffff */
.L_x_43:
[----:B-1----:R1:W2:Y:S02]  /*b390*/  SYNCS.PHASECHK.TRANS64.TRYWAIT P0, [R0+URZ+0xf0], R5 ;  /* 0x0000f005000075a7 */ /* 0x0022a400080011ff */
[----:B--2---:R-:W-:Y:S05]  /*b3a0*/  @!P0 NANOSLEEP.SYNCS 0x989680 ;  /* 0x009896800000895d */ /* 0x004fea0003900000 */
[----:B------:R-:W2:Y:S02]  /*b3b0*/  @!P0 SYNCS.PHASECHK.TRANS64 P0, [R0+URZ+0xf0], R5 ;  /* 0x0000f005000085a7 */ /* 0x000ea400080010ff */
[----:B--2---:R-:W-:Y:S05]  /*b3c0*/  @!P0 BRA `(.L_x_43) ;  /* 0xfffffffc00f08947 */ /* 0x004fea000383ffff */
[----:B------:R-:W-:Y:S05]  /*b3d0*/  BRA `(.L_x_142) ;  /* 0xffffff7000d47947 */ /* 0x000fea000383ffff */
.L_x_44:
[----:B------:R-:W-:-:S07]  /*b3e0*/  MOV R0, UR5 ;  /* 0x0000000500007c02 */ /* 0x000fce0008000f00 */
.L_x_143:
[----:B-1----:R1:W2:Y:S02]  /*b3f0*/  SYNCS.PHASECHK.TRANS64.TRYWAIT P0, [R0+URZ+0xc0], R5 ;  /* 0x0000c005000075a7 */ /* 0x0022a400080011ff */
[----:B--2---:R-:W-:Y:S05]  /*b400*/  @!P0 NANOSLEEP.SYNCS 0x989680 ;  /* 0x009896800000895d */ /* 0x004fea0003900000 */
[----:B------:R-:W2:Y:S02]  /*b410*/  @!P0 SYNCS.PHASECHK.TRANS64 P0, [R0+URZ+0xc0], R5 ;  /* 0x0000c005000085a7 */ /* 0x000ea400080010ff */
[----:B--2---:R-:W-:Y:S05]  /*b420*/  @!P0 BRA `(.L_x_143) ;  /* 0xfffffffc00f08947 */ /* 0x004fea000383ffff */
[----:B------:R-:W-:Y:S05]  /*b430*/  BRA `(.L_x_144) ;  /* 0xffffff7000e47947 */ /* 0x000fea000383ffff */
.L_x_45:
[----:B-1----:R1:W2:Y:S02]  /*b440*/  SYNCS.PHASECHK.TRANS64.TRYWAIT P1, [R0+URZ+0xb0], R5 ;  /* 0x0000b005000075a7 */ /* 0x0022a400080211ff */
[----:B--2---:R-:W-:Y:S05]  /*b450*/  @!P1 NANOSLEEP.SYNCS 0x989680 ;  /* 0x009896800000995d */ /* 0x004fea0003900000 */
[----:B------:R-:W2:Y:S02]  /*b460*/  @!P1 SYNCS.PHASECHK.TRANS64 P1, [R0+URZ+0xb0], R5 ;  /* 0x0000b005000095a7 */ /* 0x000ea400080210ff */
[----:B--2---:R-:W-:Y:S05]  /*b470*/  @!P1 BRA `(.L_x_45) ;  /* 0xfffffffc00f09947 */ /* 0x004fea000383ffff */
[----:B------:R-:W-:Y:S05]  /*b480*/  BRA `(.L_x_145) ;  /* 0xffffff7400147947 */ /* 0x000fea000383ffff */
.L_x_48:
[----:B------:R-:W-:-:S07]  /*b490*/  MOV R0, UR5 ;  /* 0x0000000500007c02 */ /* 0x000fce0008000f00 */
.L_x_146:
[----:B-1----:R1:W2:Y:S02]  /*b4a0*/  SYNCS.PHASECHK.TRANS64.TRYWAIT P0, [R0+URZ+0xc0], R3 ;  /* 0x0000c003000075a7 */ /* 0x0022a400080011ff */
[----:B--2---:R-:W-:Y:S05]  /*b4b0*/  @!P0 NANOSLEEP.SYNCS 0x989680 ;  /* 0x009896800000895d */ /* 0x004fea0003900000 */
[----:B------:R-:W2:Y:S02]  /*b4c0*/  @!P0 SYNCS.PHASECHK.TRANS64 P0, [R0+URZ+0xc0], R3 ;  /* 0x0000c003000085a7 */ /* 0x000ea400080010ff */
[----:B--2---:R-:W-:Y:S05]  /*b4d0*/  @!P0 BRA `(.L_x_146) ;  /* 0xfffffffc00f08947 */ /* 0x004fea000383ffff */
[----:B------:R-:W-:Y:S05]  /*b4e0*/  BRA `(.L_x_47) ;  /* 0xffffff7400687947 */ /* 0x000fea000383ffff */
.L_x_55:
[----:B-1----:R1:W2:Y:S02]  /*b4f0*/  SYNCS.PHASECHK.TRANS64.TRYWAIT P1, [R0+URZ+0xb0], R5 ;  /* 0x0000b005000075a7 */ /* 0x0022a400080211ff */
[----:B--2---:R-:W-:Y:S05]  /*b500*/  @!P1 NANOSLEEP.SYNCS 0x989680 ;  /* 0x009896800000995d */ /* 0x004fea0003900000 */
[----:B------:R-:W2:Y:S02]  /*b510*/  @!P1 SYNCS.PHASECHK.TRANS64 P1, [R0+URZ+0xb0], R5 ;  /* 0x0000b005000095a7 */ /* 0x000ea400080210ff */
[----:B--2---:R-:W-:Y:S05]  /*b520*/  @!P1 BRA `(.L_x_55) ;  /* 0xfffffffc00f09947 */ /* 0x004fea000383ffff */
[----:B------:R-:W-:Y:S05]  /*b530*/  BRA `(.L_x_147) ;  /* 0xffffff7800c87947 */ /* 0x000fea000383ffff */
.L_x_56:
[----:B------:R-:W-:-:S07]  /*b540*/  MOV R3, UR8 ;  /* 0x0000000800037c02 */ /* 0x000fce0008000f00 */
.L_x_148:
[----:B-1----:R1:W2:Y:S02]  /*b550*/  SYNCS.PHASECHK.TRANS64.TRYWAIT P0, [R3+URZ+0xe0], R0 ;  /* 0x0000e000030075a7 */ /* 0x0022a400080011ff */
[----:B--2---:R-:W-:Y:S05]  /*b560*/  @!P0 NANOSLEEP.SYNCS 0x989680 ;  /* 0x009896800000895d */ /* 0x004fea0003900000 */
[----:B------:R-:W2:Y:S02]  /*b570*/  @!P0 SYNCS.PHASECHK.TRANS64 P0, [R3+URZ+0xe0], R0 ;  /* 0x0000e000030085a7 */ /* 0x000ea400080010ff */
[----:B--2---:R-:W-:Y:S05]  /*b580*/  @!P0 BRA `(.L_x_148) ;  /* 0xfffffffc00f08947 */ /* 0x004fea000383ffff */
[----:B------:R-:W-:Y:S05]  /*b590*/  BRA `(.L_x_149) ;  /* 0xffffff7c00007947 */ /* 0x000fea000383ffff */
.L_x_59:
[----:B------:R-:W-:Y:S07]  /*b5a0*/  MOV R0, UR7 ;  /* 0x0000000700007c02 */ /* 0x000fee0008000f00 */
.L_x_150:
[----:B-1----:R1:W2:Y:S02]  /*b5b0*/  SYNCS.PHASECHK.TRANS64.TRYWAIT P0, [R0+URZ], R3 ;  /* 0x00000003000075a7 */ /* 0x0022a400080011ff */
[----:B--2---:R-:W-:Y:S05]  /*b5c0*/  @!P0 NANOSLEEP.SYNCS 0x989680 ;  /* 0x009896800000895d */ /* 0x004fea0003900000 */
[----:B------:R-:W2:Y:S02]  /*b5d0*/  @!P0 SYNCS.PHASECHK.TRANS64 P0, [R0+URZ], R3 ;  /* 0x00000003000085a7 */ /* 0x000ea400080010ff */
[----:B--2---:R-:W-:Y:S05]  /*b5e0*/  @!P0 BRA `(.L_x_150) ;  /* 0xfffffffc00f08947 */ /* 0x004fea000383ffff */
[----:B------:R-:W-:Y:S05]  /*b5f0*/  BRA `(.L_x_58) ;  /* 0xffffff7c001c7947 */ /* 0x000fea000383ffff */
.L_x_62:
[----:B------:R-:W-:-:S07]  /*b600*/  MOV R0, UR5 ;  /* 0x0000000500007c02 */ /* 0x000fce0008000f00 */
.L_x_151:
[----:B--2---:R2:W3:Y:S02]  /*b610*/  SYNCS.PHASECHK.TRANS64.TRYWAIT P0, [R0+URZ], R3 ;  /* 0x00000003000075a7 */ /* 0x0044e400080011ff */
[----:B---3--:R-:W-:Y:S05]  /*b620*/  @!P0 NANOSLEEP.SYNCS 0x989680 ;  /* 0x009896800000895d */ /* 0x008fea0003900000 */
[----:B------:R-:W3:Y:S02]  /*b630*/  @!P0 SYNCS.PHASECHK.TRANS64 P0, [R0+URZ], R3 ;  /* 0x00000003000085a7 */ /* 0x000ee400080010ff */
[----:B---3--:R-:W-:Y:S05]  /*b640*/  @!P0 BRA `(.L_x_151) ;  /* 0xfffffffc00f08947 */ /* 0x008fea000383ffff */
[----:B------:R-:W-:Y:S05]  /*b650*/  BRA `(.L_x_152) ;  /* 0xffffff7c00d07947 */ /* 0x000fea000383ffff */
.L_x_63:
[----:B------:R-:W-:-:S07]  /*b660*/  MOV R0, UR7 ;  /* 0x0000000700007c02 */ /* 0x000fce0008000f00 */
.L_x_153:
[----:B--2---:R2:W3:Y:S02]  /*b670*/  SYNCS.PHASECHK.TRANS64.TRYWAIT P0, [R0+URZ], R3 ;  /* 0x00000003000075a7 */ /* 0x0044e400080011ff */
[----:B---3--:R-:W-:Y:S05]  /*b680*/  @!P0 NANOSLEEP.SYNCS 0x989680 ;  /* 0x009896800000895d */ /* 0x008fea0003900000 */
[----:B------:R-:W3:Y:S02]  /*b690*/  @!P0 SYNCS.PHASECHK.TRANS64 P0, [R0+URZ], R3 ;  /* 0x00000003000085a7 */ /* 0x000ee400080010ff */
[----:B---3--:R-:W-:Y:S05]  /*b6a0*/  @!P0 BRA `(.L_x_153) ;  /* 0xfffffffc00f08947 */ /* 0x008fea000383ffff */
[----:B------:R-:W-:Y:S05]  /*b6b0*/  BRA `(.L_x_154) ;  /* 0xffffff7c00dc7947 */ /* 0x000fea000383ffff */
.L_x_68:
[----:B--2---:R2:W3:Y:S02]  /*b6c0*/  SYNCS.PHASECHK.TRANS64.TRYWAIT P0, [R0+URZ+0xb0], R3 ;  /* 0x0000b003000075a7 */ /* 0x0044e400080011ff */
[----:B---3--:R-:W-:Y:S05]  /*b6d0*/  @!P0 NANOSLEEP.SYNCS 0x989680 ;  /* 0x009896800000895d */ /* 0x008fea0003900000 */
[----:B------:R-:W3:Y:S02]  /*b6e0*/  @!P0 SYNCS.PHASECHK.TRANS64 P0, [R0+URZ+0xb0], R3 ;  /* 0x0000b003000085a7 */ /* 0x000ee400080010ff */
[----:B---3--:R-:W-:Y:S05]  /*b6f0*/  @!P0 BRA `(.L_x_68) ;  /* 0xfffffffc00f08947 */ /* 0x008fea000383ffff */
[----:B------:R-:W-:Y:S05]  /*b700*/  BRA `(.L_x_155) ;  /* 0xffffff8000e87947 */ /* 0x000fea000383ffff */
.L_x_71:
[----:B------:R-:W-:Y:S07]  /*b710*/  MOV R0, UR7 ;  /* 0x0000000700007c02 */ /* 0x000fee0008000f00 */
.L_x_156:
[----:B--2---:R2:W3:Y:S02]  /*b720*/  SYNCS.PHASECHK.TRANS64.TRYWAIT P0, [R0+URZ+0xa8], R3 ;  /* 0x0000a803000075a7 */ /* 0x0044e400080011ff */
[----:B---3--:R-:W-:Y:S05]  /*b730*/  @!P0 NANOSLEEP.SYNCS 0x989680 ;  /* 0x009896800000895d */ /* 0x008fea0003900000 */
[----:B------:R-:W3:Y:S02]  /*b740*/  @!P0 SYNCS.PHASECHK.TRANS64 P0, [R0+URZ+0xa8], R3 ;  /* 0x0000a803000085a7 */ /* 0x000ee400080010ff */
[----:B---3--:R-:W-:Y:S05]  /*b750*/  @!P0 BRA `(.L_x_156) ;  /* 0xfffffffc00f08947 */ /* 0x008fea000383ffff */
[----:B------:R-:W-:Y:S05]  /*b760*/  BRA `(.L_x_70) ;  /* 0xffffff8400c87947 */ /* 0x000fea000383ffff */
.L_x_74:
[----:B------:R-:W-:Y:S07]  /*b770*/  MOV R3, UR7 ;  /* 0x0000000700037c02 */ /* 0x000fee0008000f00 */
.L_x_157:
[----:B-1----:R1:W2:Y:S02]  /*b780*/  SYNCS.PHASECHK.TRANS64.TRYWAIT P0, [R3+URZ+0x80], R12 ;  /* 0x0000800c030075a7 */ /* 0x0022a400080011ff */
[----:B--2---:R-:W-:Y:S05]  /*b790*/  @!P0 NANOSLEEP.SYNCS 0x989680 ;  /* 0x009896800000895d */ /* 0x004fea0003900000 */
[----:B------:R-:W2:Y:S02]  /*b7a0*/  @!P0 SYNCS.PHASECHK.TRANS64 P0, [R3+URZ+0x80], R12 ;  /* 0x0000800c030085a7 */ /* 0x000ea400080010ff */
[----:B--2---:R-:W-:Y:S05]  /*b7b0*/  @!P0 BRA `(.L_x_157) ;  /* 0xfffffffc00f08947 */ /* 0x004fea000383ffff */
[----:B------:R-:W-:Y:S05]  /*b7c0*/  BRA `(.L_x_158) ;  /* 0xffffff8800407947 */ /* 0x000fea000383ffff */
.L_x_75:
[----:B-1----:R-:W-:Y:S07]  /*b7d0*/  MOV R3, UR7 ;  /* 0x0000000700037c02 */ /* 0x002fee0008000f00 */
.L_x_159:
[----:B-1----:R1:W2:Y:S02]  /*b7e0*/  SYNCS.PHASECHK.TRANS64.TRYWAIT P0, [R3+URZ+0x88], R12 ;  /* 0x0000880c030075a7 */ /* 0x0022a400080011ff */
[----:B--2---:R-:W-:Y:S05]  /*b7f0*/  @!P0 NANOSLEEP.SYNCS 0x989680 ;  /* 0x009896800000895d */ /* 0x004fea0003900000 */
[----:B------:R-:W2:Y:S02]  /*b800*/  @!P0 SYNCS.PHASECHK.TRANS64 P0, [R3+URZ+0x88], R12 ;  /* 0x0000880c030085a7 */ /* 0x000ea400080010ff */
[----:B--2---:R-:W-:Y:S05]  /*b810*/  @!P0 BRA `(.L_x_159) ;  /* 0xfffffffc00f08947 */ /* 0x004fea000383ffff */
[----:B------:R-:W-:Y:S05]  /*b820*/  BRA `(.L_x_160) ;  /* 0xffffff88007c7947 */ /* 0x000fea000383ffff */
.L_x_76:
[----:B-1----:R-:W-:Y:S07]  /*b830*/  MOV R3, UR7 ;  /* 0x0000000700037c02 */ /* 0x002fee0008000f00 */
.L_x_161:
[----:B-1----:R1:W2:Y:S02]  /*b840*/  SYNCS.PHASECHK.TRANS64.TRYWAIT P0, [R3+URZ+0x90], R12 ;  /* 0x0000900c030075a7 */ /* 0x0022a400080011ff */
[----:B--2---:R-:W-:Y:S05]  /*b850*/  @!P0 NANOSLEEP.SYNCS 0x989680 ;  /* 0x009896800000895d */ /* 0x004fea0003900000 */
[----:B------:R-:W2:Y:S02]  /*b860*/  @!P0 SYNCS.PHASECHK.TRANS64 P0, [R3+URZ+0x90], R12 ;  /* 0x0000900c030085a7 */ /* 0x000ea400080010ff */
[----:B--2---:R-:W-:Y:S05]  /*b870*/  @!P0 BRA `(.L_x_161) ;  /* 0xfffffffc00f08947 */ /* 0x004fea000383ffff */
[----:B------:R-:W-:Y:S05]  /*b880*/  BRA `(.L_x_162) ;  /* 0xffffff8800c47947 */ /* 0x000fea000383ffff */
.L_x_77:
[----:B------:R-:W-:Y:S07]  /*b890*/  MOV R3, UR7 ;  /* 0x0000000700037c02 */ /* 0x000fee0008000f00 */
.L_x_163:
[----:B-1----:R1:W2:Y:S02]  /*b8a0*/  SYNCS.PHASECHK.TRANS64.TRYWAIT P0, [R3+URZ+0x98], R12 ;  /* 0x0000980c030075a7 */ /* 0x0022a400080011ff */
[----:B--2---:R-:W-:Y:S05]  /*b8b0*/  @!P0 NANOSLEEP.SYNCS 0x989680 ;  /* 0x009896800000895d */ /* 0x004fea0003900000 */
[----:B------:R-:W2:Y:S02]  /*b8c0*/  @!P0 SYNCS.PHASECHK.TRANS64 P0, [R3+URZ+0x98], R12 ;  /* 0x0000980c030085a7 */ /* 0x000ea400080010ff */
[----:B--2---:R-:W-:Y:S05]  /*b8d0*/  @!P0 BRA `(.L_x_163) ;  /* 0xfffffffc00f08947 */ /* 0x004fea000383ffff */
[----:B------:R-:W-:Y:S05]  /*b8e0*/  BRA `(.L_x_164) ;  /* 0xffffff8c004c7947 */ /* 0x000fea000383ffff */
.L_x_79:
[----:B------:R-:W-:-:S07]  /*b8f0*/  MOV R0, UR7 ;  /* 0x0000000700007c02 */ /* 0x000fce0008000f00 */
.L_x_165:
[----:B-1----:R1:W3:Y:S02]  /*b900*/  SYNCS.PHASECHK.TRANS64.TRYWAIT P0, [R0+URZ+0x80], R3 ;  /* 0x00008003000075a7 */ /* 0x0022e400080011ff */
[----:B---3--:R-:W-:Y:S05]  /*b910*/  @!P0 NANOSLEEP.SYNCS 0x989680 ;  /* 0x009896800000895d */ /* 0x008fea0003900000 */
[----:B------:R-:W3:Y:S02]  /*b920*/  @!P0 SYNCS.PHASECHK.TRANS64 P0, [R0+URZ+0x80], R3 ;  /* 0x00008003000085a7 */ /* 0x000ee400080010ff */
[----:B---3--:R-:W-:Y:S05]  /*b930*/  @!P0 BRA `(.L_x_165) ;  /* 0xfffffffc00f08947 */ /* 0x008fea000383ffff */
[----:B------:R-:W-:Y:S05]  /*b940*/  BRA `(.L_x_166) ;  /* 0xffffff8c00bc7947 */ /* 0x000fea000383ffff */
.L_x_80:
[----:B-1----:R-:W-:-:S07]  /*b950*/  MOV R0, UR7 ;  /* 0x0000000700007c02 */ /* 0x002fce0008000f00 */
.L_x_167:
[----:B-1----:R1:W3:Y:S02]  /*b960*/  SYNCS.PHASECHK.TRANS64.TRYWAIT P0, [R0+URZ+0x88], R3 ;  /* 0x00008803000075a7 */ /* 0x0022e400080011ff */
[----:B---3--:R-:W-:Y:S05]  /*b970*/  @!P0 NANOSLEEP.SYNCS 0x989680 ;  /* 0x009896800000895d */ /* 0x008fea0003900000 */
[----:B------:R-:W3:Y:S02]  /*b980*/  @!P0 SYNCS.PHASECHK.TRANS64 P0, [R0+URZ+0x88], R3 ;  /* 0x00008803000085a7 */ /* 0x000ee400080010ff */
[----:B---3--:R-:W-:Y:S05]  /*b990*/  @!P0 BRA `(.L_x_167) ;  /* 0xfffffffc00f08947 */ /* 0x008fea000383ffff */
[----:B------:R-:W-:Y:S05]  /*b9a0*/  BRA `(.L_x_168) ;  /* 0xffffff8c00ac7947 */ /* 0x000fea000383ffff */
.L_x_81:
[----:B-1----:R-:W-:-:S07]  /*b9b0*/  MOV R0, UR7 ;  /* 0x0000000700007c02 */ /* 0x002fce0008000f00 */
.L_x_169:
[----:B-1----:R1:W3:Y:S02]  /*b9c0*/  SYNCS.PHASECHK.TRANS64.TRYWAIT P0, [R0+URZ+0x90], R3 ;  /* 0x00009003000075a7 */ /* 0x0022e400080011ff */
[----:B---3--:R-:W-:Y:S05]  /*b9d0*/  @!P0 NANOSLEEP.SYNCS 0x989680 ;  /* 0x009896800000895d */ /* 0x008fea0003900000 */
[----:B------:R-:W3:Y:S02]  /*b9e0*/  @!P0 SYNCS.PHASECHK.TRANS64 P0, [R0+URZ+0x90], R3 ;  /* 0x00009003000085a7 */ /* 0x000ee400080010ff */
[----:B---3--:R-:W-:Y:S05]  /*b9f0*/  @!P0 BRA `(.L_x_169) ;  /* 0xfffffffc00f08947 */ /* 0x008fea000383ffff */
[----:B------:R-:W-:Y:S05]  /*ba00*/  BRA `(.L_x_170) ;  /* 0xffffff8c009c7947 */ /* 0x000fea000383ffff */
.L_x_83:
[----:B--2---:R2:W4:Y:S02]  /*ba10*/  SYNCS.PHASECHK.TRANS64.TRYWAIT P0, [R0+URZ+0xb0], R3 ;  /* 0x0000b003000075a7 */ /* 0x00452400080011ff */
[----:B----4-:R-:W-:Y:S05]  /*ba20*/  @!P0 NANOSLEEP.SYNCS 0x989680 ;  /* 0x009896800000895d */ /* 0x010fea0003900000 */
[----:B------:R-:W4:Y:S02]  /*ba30*/  @!P0 SYNCS.PHASECHK.TRANS64 P0, [R0+URZ+0xb0], R3 ;  /* 0x0000b003000085a7 */ /* 0x000f2400080010ff */
[----:B----4-:R-:W-:Y:S05]  /*ba40*/  @!P0 BRA `(.L_x_83) ;  /* 0xfffffffc00f08947 */ /* 0x010fea000383ffff */
[----:B------:R-:W-:Y:S05]  /*ba50*/  BRA `(.L_x_171) ;  /* 0xffffff9000647947 */ /* 0x000fea000383ffff */
.L_x_94:
[----:B-1----:R1:W3:Y:S02]  /*ba60*/  SYNCS.PHASECHK.TRANS64.TRYWAIT P1, [R3+URZ+0x60], R0 ;  /* 0x00006000030075a7 */ /* 0x0022e400080211ff */
[----:B---3--:R-:W-:Y:S05]  /*ba70*/  @!P1 NANOSLEEP.SYNCS 0x989680 ;  /* 0x009896800000995d */ /* 0x008fea0003900000 */
[----:B------:R-:W3:Y:S02]  /*ba80*/  @!P1 SYNCS.PHASECHK.TRANS64 P1, [R3+URZ+0x60], R0 ;  /* 0x00006000030095a7 */ /* 0x000ee400080210ff */
[----:B---3--:R-:W-:Y:S05]  /*ba90*/  @!P1 BRA `(.L_x_94) ;  /* 0xfffffffc00f09947 */ /* 0x008fea000383ffff */
[----:B------:R-:W-:Y:S05]  /*baa0*/  BRA `(.L_x_93) ;  /* 0xffffff9c00887947 */ /* 0x000fea000383ffff */
.L_x_96:
[----:B-1----:R1:W4:Y:S02]  /*bab0*/  SYNCS.PHASECHK.TRANS64.TRYWAIT P0, [R193+URZ+0xd0], R2 ;  /* 0x0000d002c10075a7 */ /* 0x00232400080011ff */
[----:B----4-:R-:W-:Y:S05]  /*bac0*/  @!P0 NANOSLEEP.SYNCS 0x989680 ;  /* 0x009896800000895d */ /* 0x010fea0003900000 */
[----:B------:R-:W4:Y:S02]  /*bad0*/  @!P0 SYNCS.PHASECHK.TRANS64 P0, [R193+URZ+0xd0], R2 ;  /* 0x0000d002c10085a7 */ /* 0x000f2400080010ff */
[----:B----4-:R-:W-:Y:S05]  /*bae0*/  @!P0 BRA `(.L_x_96) ;  /* 0xfffffffc00f08947 */ /* 0x010fea000383ffff */
[----:B------:R-:W-:Y:S05]  /*baf0*/  BRA `(.L_x_95) ;  /* 0xffffff9c00e47947 */ /* 0x000fea000383ffff */
.L_x_105:
[----:B--2---:R2:W3:Y:S02]  /*bb00*/  SYNCS.PHASECHK.TRANS64.TRYWAIT P0, [R204+URZ+0x60], R3 ;  /* 0x00006003cc0075a7 */ /* 0x0044e400080011ff */
[----:B---3--:R-:W-:Y:S05]  /*bb10*/  @!P0 NANOSLEEP.SYNCS 0x989680 ;  /* 0x009896800000895d */ /* 0x008fea0003900000 */
[----:B------:R-:W3:Y:S02]  /*bb20*/  @!P0 SYNCS.PHASECHK.TRANS64 P0, [R204+URZ+0x60], R3 ;  /* 0x00006003cc0085a7 */ /* 0x000ee400080010ff */
[----:B---3--:R-:W-:Y:S05]  /*bb30*/  @!P0 BRA `(.L_x_105) ;  /* 0xfffffffc00f08947 */ /* 0x008fea000383ffff */
[----:B------:R-:W-:Y:S05]  /*bb40*/  BRA `(.L_x_104) ;  /* 0xffffffb000f07947 */ /* 0x000fea000383ffff */
.L_x_114:
[----:B--2---:R2:W3:Y:S02]  /*bb50*/  SYNCS.PHASECHK.TRANS64.TRYWAIT P0, [R0+URZ+0x60], R5 ;  /* 0x00006005000075a7 */ /* 0x0044e400080011ff */
[----:B---3--:R-:W-:Y:S05]  /*bb60*/  @!P0 NANOSLEEP.SYNCS 0x989680 ;  /* 0x009896800000895d */ /* 0x008fea0003900000 */
[----:B------:R-:W3:Y:S02]  /*bb70*/  @!P0 SYNCS.PHASECHK.TRANS64 P0, [R0+URZ+0x60], R5 ;  /* 0x00006005000085a7 */ /* 0x000ee400080010ff */
[----:B---3--:R-:W-:Y:S05]  /*bb80*/  @!P0 BRA `(.L_x_114) ;  /* 0xfffffffc00f08947 */ /* 0x008fea000383ffff */
[----:B------:R-:W-:Y:S05]  /*bb90*/  BRA `(.L_x_113) ;  /* 0xffffffc800487947 */ /* 0x000fea000383ffff */
.L_x_123:
[----:B--2---:R2:W3:Y:S02]  /*bba0*/  SYNCS.PHASECHK.TRANS64.TRYWAIT P0, [R0+URZ+0x60], R3 ;  /* 0x00006003000075a7 */ /* 0x0044e400080011ff */
[----:B---3--:R-:W-:Y:S05]  /*bbb0*/  @!P0 NANOSLEEP.SYNCS 0x989680 ;  /* 0x009896800000895d */ /* 0x008fea0003900000 */
[----:B------:R-:W3:Y:S02]  /*bbc0*/  @!P0 SYNCS.PHASECHK.TRANS64 P0, [R0+URZ+0x60], R3 ;  /* 0x00006003000085a7 */ /* 0x000ee400080010ff */
[----:B---3--:R-:W-:Y:S05]  /*bbd0*/  @!P0 BRA `(.L_x_123) ;  /* 0xfffffffc00f08947 */ /* 0x008fea000383ffff */
[----:B------:R-:W-:Y:S05]  /*bbe0*/  BRA `(.L_x_122) ;  /* 0xffffffdc00ac7947 */ /* 0x000fea000383ffff */
        .weak           $__internal_0_$__cuda_sm10x_tcgen05_guardrail_trap_col_being_dealloced_not_returned_by_alloc
        .type           $__internal_0_$__cuda_sm10x_tcgen05_guardrail_trap_col_being_dealloced_not_returned_by_alloc,@function
        .size           $__internal_0_$__cuda_sm10x_tcgen05_guardrail_trap_col_being_dealloced_not_returned_by_alloc,($__internal_1_$__cuda_sm10x_tcgen05_guardrail_trap_phase_invalid_during_alloc - $__internal_0_$__cuda_sm10x_tcgen05_guardrail_trap_col_being_dealloced_not_returned_by_alloc)
$__internal_0_$__cuda_sm10x_tcgen05_guardrail_trap_col_being_dealloced_not_returned_by_alloc:
[----:B------:R-:W-:Y:S05]  /*bbf0*/  BPT.TRAP 0x1 ;  /* 0x000000040000795c */ /* 0x000fea0000300000 */
[----:B------:R-:W-:-:S04]  /*bc00*/  HFMA2 R3, -RZ, RZ, 0, 0 ;  /* 0x00000000ff037431 */ /* 0x000fc800000001ff */
[----:B------:R-:W-:Y:S05]  /*bc10*/  RET.REL.NODEC R2 `(_ZN7cutlass13device_kernelINS_4gemm6kernel13GemmUniversalIN4cute5tupleIJiiiiEEENS1_10collective13CollectiveMmaINS1_35MainloopSm100TmaUmmaWarpSpecializedILi6ELi2ELi2ENS5_IJNS4_1CILi1EEESB_SB_EEEEENS5_IJNSA_ILi128EEENSA_ILi256EEENSA_ILi64EEEEEENS_12float_e4m3_tENS5_IJlSB_lEEESI_SJ_NS4_8TiledMMAINS4_8MMA_AtomIJNS4_10MMA_TraitsINS4_19SM100_MMA_F8F6F4_SSEJSI_SI_fSE_SF_NS4_17integral_constantINS4_4UMMA5MajorELSQ_0EEESR_NSO_INSP_7ScaleInELSS_0EEEST_EEEEEENS4_6LayoutISC_NS5_IJNSA_ILi0EEESX_SX_EEEEENS5_IJNS4_10UnderscoreES10_S10_EEEEENS4_13SM90_TMA_LOADENS4_14ComposedLayoutINS4_7SwizzleILi2ELi4ELi3EEENS4_18smem_ptr_flag_bitsILi8EEENSW_INS5_IJNSA_ILi8EEESG_EEENS5_IJSG_SB_EEEEEEEvNS4_8identityES13_S1D_vS1E_EENS_8epilogue10collective18CollectiveEpilogueINS1G_23Sm100TmaWarpSpecializedILi4ELi2ELi64ELb0ELb0EEEJSH_NS5_IJNSW_ISE_SB_EENSW_ISG_SB_EEEEESI_SJ_SI_SJ_NS1G_6fusion15FusionCallbacksIS1K_NS1O_17LinearCombinationISI_fSI_fLNS_15FloatRoundStyleE2EEESH_S1N_JEEENS4_5SM1004TMEM4LOAD26SM100_TMEM_LOAD_32dp32b64xES13_S1D_NS4_39AutoVectorizingCopyWithAssumedAlignmentILi128EEENS4_14SM90_TMA_STOREES1D_S1Z_S1Z_EEEvvEEEEvNT_6ParamsE) ;  /* 0xffffff4002f87950 */ /* 0x000fea0003c3ffff */
        .weak           $__internal_1_$__cuda_sm10x_tcgen05_guardrail_trap_phase_invalid_during_alloc
        .type           $__internal_1_$__cuda_sm10x_tcgen05_guardrail_trap_phase_invalid_during_alloc,@function
        .size           $__internal_1_$__cuda_sm10x_tcgen05_guardrail_trap_phase_invalid_during_alloc,($__internal_2_$__cuda_sm10x_tcgen05_guardrail_trap_unallocated_columns_being_dealloced - $__internal_1_$__cuda_sm10x_tcgen05_guardrail_trap_phase_invalid_during_alloc)
$__internal_1_$__cuda_sm10x_tcgen05_guardrail_trap_phase_invalid_during_alloc:
[----:B------:R-:W-:Y:S05]  /*bc20*/  BPT.TRAP 0x1 ;  /* 0x000000040000795c */ /* 0x000fea0000300000 */
[----:B------:R-:W-:-:S04]  /*bc30*/  MOV R3, 0x0 ;  /* 0x0000000000037802 */ /* 0x000fc80000000f00 */
[----:B------:R-:W-:Y:S05]  /*bc40*/  RET.REL.NODEC R2 `(_ZN7cutlass13device_kernelINS_4gemm6kernel13GemmUniversalIN4cute5tupleIJiiiiEEENS1_10collective13CollectiveMmaINS1_35MainloopSm100TmaUmmaWarpSpecializedILi6ELi2ELi2ENS5_IJNS4_1CILi1EEESB_SB_EEEEENS5_IJNSA_ILi128EEENSA_ILi256EEENSA_ILi64EEEEEENS_12float_e4m3_tENS5_IJlSB_lEEESI_SJ_NS4_8TiledMMAINS4_8MMA_AtomIJNS4_10MMA_TraitsINS4_19SM100_MMA_F8F6F4_SSEJSI_SI_fSE_SF_NS4_17integral_constantINS4_4UMMA5MajorELSQ_0EEESR_NSO_INSP_7ScaleInELSS_0EEEST_EEEEEENS4_6LayoutISC_NS5_IJNSA_ILi0EEESX_SX_EEEEENS5_IJNS4_10UnderscoreES10_S10_EEEEENS4_13SM90_TMA_LOADENS4_14ComposedLayoutINS4_7SwizzleILi2ELi4ELi3EEENS4_18smem_ptr_flag_bitsILi8EEENSW_INS5_IJNSA_ILi8EEESG_EEENS5_IJSG_SB_EEEEEEEvNS4_8identityES13_S1D_vS1E_EENS_8epilogue10collective18CollectiveEpilogueINS1G_23Sm100TmaWarpSpecializedILi4ELi2ELi64ELb0ELb0EEEJSH_NS5_IJNSW_ISE_SB_EENSW_ISG_SB_EEEEESI_SJ_SI_SJ_NS1G_6fusion15FusionCallbacksIS1K_NS1O_17LinearCombinationISI_fSI_fLNS_15FloatRoundStyleE2EEESH_S1N_JEEENS4_5SM1004TMEM4LOAD26SM100_TMEM_LOAD_32dp32b64xES13_S1D_NS4_39AutoVectorizingCopyWithAssumedAlignmentILi128EEENS4_14SM90_TMA_STOREES1D_S1Z_S1Z_EEEvvEEEEvNT_6ParamsE) ;  /* 0xffffff4002ec7950 */ /* 0x000fea0003c3ffff */
        .weak           $__internal_2_$__cuda_sm10x_tcgen05_guardrail_trap_unallocated_columns_being_dealloced
        .type           $__internal_2_$__cuda_sm10x_tcgen05_guardrail_trap_unallocated_columns_being_dealloced,@function
        .size           $__internal_2_$__cuda_sm10x_tcgen05_guardrail_trap_unallocated_columns_being_dealloced,(.L_x_173 - $__internal_2_$__cuda_sm10x_tcgen05_guardrail_trap_unallocated_columns_being_dealloced)
$__internal_2_$__cuda_sm10x_tcgen05_guardrail_trap_unallocated_columns_being_dealloced:
[----:B------:R-:W-:Y:S05]  /*bc50*/  BPT.TRAP 0x1 ;  /* 0x000000040000795c */ /* 0x000fea0000300000 */
[----:B------:R-:W-:-:S04]  /*bc60*/  HFMA2 R3, -RZ, RZ, 0, 0 ;  /* 0x00000000ff037431 */ /* 0x000fc800000001ff */
[----:B------:R-:W-:Y:S05]  /*bc70*/  RET.REL.NODEC R2 `(_ZN7cutlass13device_kernelINS_4gemm6kernel13GemmUniversalIN4cute5tupleIJiiiiEEENS1_10collective13CollectiveMmaINS1_35MainloopSm100TmaUmmaWarpSpecializedILi6ELi2ELi2ENS5_IJNS4_1CILi1EEESB_SB_EEEEENS5_IJNSA_ILi128EEENSA_ILi256EEENSA_ILi64EEEEEENS_12float_e4m3_tENS5_IJlSB_lEEESI_SJ_NS4_8TiledMMAINS4_8MMA_AtomIJNS4_10MMA_TraitsINS4_19SM100_MMA_F8F6F4_SSEJSI_SI_fSE_SF_NS4_17integral_constantINS4_4UMMA5MajorELSQ_0EEESR_NSO_INSP_7ScaleInELSS_0EEEST_EEEEEENS4_6LayoutISC_NS5_IJNSA_ILi0EEESX_SX_EEEEENS5_IJNS4_10UnderscoreES10_S10_EEEEENS4_13SM90_TMA_LOADENS4_14ComposedLayoutINS4_7SwizzleILi2ELi4ELi3EEENS4_18smem_ptr_flag_bitsILi8EEENSW_INS5_IJNSA_ILi8EEESG_EEENS5_IJSG_SB_EEEEEEEvNS4_8identityES13_S1D_vS1E_EENS_8epilogue10collective18CollectiveEpilogueINS1G_23Sm100TmaWarpSpecializedILi4ELi2ELi64ELb0ELb0EEEJSH_NS5_IJNSW_ISE_SB_EENSW_ISG_SB_EEEEESI_SJ_SI_SJ_NS1G_6fusion15FusionCallbacksIS1K_NS1O_17LinearCombinationISI_fSI_fLNS_15FloatRoundStyleE2EEESH_S1N_JEEENS4_5SM1004TMEM4LOAD26SM100_TMEM_LOAD_32dp32b64xES13_S1D_NS4_39AutoVectorizingCopyWithAssumedAlignmentILi128EEENS4_14SM90_TMA_STOREES1D_S1Z_S1Z_EEEvvEEEEvNT_6ParamsE) ;  /* 0xffffff4002e07950 */ /* 0x000fea0003c3ffff */
.L_x_172:
[----:B------:R-:W-:-:S00]  /*bc80*/  BRA `(.L_x_172) ;  /* 0xfffffffc00fc7947 */ /* 0x000fc0000383ffff */
[----:B------:R-:W-:-:S00]  /*bc90*/  NOP ;  /* 0x0000000000007918 */ /* 0x000fc00000000000 */
        /* <DEDUP_REMOVED lines=14> */
.L_x_173:


//--------------------- .nv.global.init           --------------------------
	.section	.nv.global.init,"aw",@progbits
.nv.global.init:
	.type		$str$27,@object
	.size		$str$27,($str$28 - $str$27)
$str$27:
        /*0000*/ 	.byte	0x28, 0x61, 0x64, 0x64, 0x72, 0x65, 0x73, 0x73, 0x20, 0x26, 0x20, 0x6d, 0x61, 0x73, 0x6b, 0x29
        /*0010*/ 	.byte	0x20, 0x3d, 0x3d, 0x20, 0x30, 0x00
	.type		$str$28,@object
	.size		$str$28,($str$26 - $str$28)
$str$28:
        /*0016*/ 	.byte	0x2f, 0x74, 0x6d, 0x70, 0x2f, 0x63, 0x75, 0x74, 0x6c, 0x61, 0x73, 0x73, 0x5f, 0x73, 0x77, 0x65
        /*0026*/ 	.byte	0x65, 0x70, 0x5f, 0x73, 0x72, 0x63, 0x2f, 0x69, 0x6e, 0x63, 0x6c, 0x75, 0x64, 0x65, 0x2f, 0x63
        /*0036*/ 	.byte	0x75, 0x74, 0x65, 0x2f, 0x70, 0x6f, 0x69, 0x6e, 0x74, 0x65, 0x72, 0x5f, 0x66, 0x6c, 0x61, 0x67
        /*0046*/ 	.byte	0x67, 0x65, 0x64, 0x2e, 0x68, 0x70, 0x70, 0x00
	.type		$str$26,@object
	.size		$str$26,($str$25 - $str$26)
$str$26:
        /*004e*/ 	.byte	0x2f, 0x74, 0x6d, 0x70, 0x2f, 0x63, 0x75, 0x74, 0x6c, 0x61, 0x73, 0x73, 0x5f, 0x73, 0x77, 0x65
        /*005e*/ 	.byte	0x65, 0x70, 0x5f, 0x73, 0x72, 0x63, 0x2f, 0x69, 0x6e, 0x63, 0x6c, 0x75, 0x64, 0x65, 0x2f, 0x63
        /*006e*/ 	.byte	0x75, 0x74, 0x65, 0x2f, 0x61, 0x74, 0x6f, 0x6d, 0x2f, 0x63, 0x6f, 0x70, 0x79, 0x5f, 0x74, 0x72
        /*007e*/ 	.byte	0x61, 0x69, 0x74, 0x73, 0x5f, 0x73, 0x6d, 0x31, 0x30, 0x30, 0x2e, 0x68, 0x70, 0x70, 0x00
	.type		$str$25,@object
	.size		$str$25,(__unnamed_1 - $str$25)
$str$25:
        /*008d*/ 	.byte	0x28, 0x28, 0x75, 0x69, 0x6e, 0x74, 0x33, 0x32, 0x5f, 0x74, 0x28, 0x74, 0x68, 0x72, 0x65, 0x61
        /*009d*/ 	.byte	0x64, 0x49, 0x64, 0x78, 0x2e, 0x78, 0x29, 0x20, 0x2f, 0x20, 0x33, 0x32, 0x29, 0x20, 0x25, 0x20
        /*00ad*/ 	.byte	0x34, 0x29, 0x20, 0x3d, 0x3d, 0x20, 0x28, 0x28, 0x28, 0x74, 0x6d, 0x65, 0x6d, 0x5f, 0x61, 0x64
        /*00bd*/ 	.byte	0x64, 0x72, 0x20, 0x3e, 0x3e, 0x20, 0x31, 0x36, 0x29, 0x20, 0x2f, 0x20, 0x33, 0x32, 0x29, 0x20
        /*00cd*/ 	.byte	0x25, 0x20, 0x34, 0x29, 0x00
	.type		__unnamed_1,@object
	.size		__unnamed_1,(__unnamed_2 - __unnamed_1)
__unnamed_1:
        /*00d2*/ 	.byte	0x61, 0x75, 0x74, 0x6f, 0x20, 0x63, 0x75, 0x74, 0x65, 0x3a, 0x3a, 0x61, 0x73, 0x5f, 0x70, 0x6f
        /* <DEDUP_REMOVED lines=24> */
        /*0262*/ 	.byte	0x43, 0x3c, 0x38, 0x31, 0x39, 0x32, 0x3e, 0x3e, 0x3e, 0x3e, 0x5d, 0x00
	.type		__unnamed_2,@object
	.size		__unnamed_2,(__unnamed_3 - __unnamed_2)
__unnamed_2:
        /* <DEDUP_REMOVED lines=26> */
	.type		__unnamed_3,@object
	.size		__unnamed_3,(.L_3 - __unnamed_3)
__unnamed_3:
        /* <DEDUP_REMOVED lines=42> */
        /*06aa*/ 	.byte	0x3e, 0x3e, 0x3e, 0x3e, 0x5d, 0x00
.L_3:


//--------------------- .nv.shared._ZN7cutlass13device_kernelINS_4gemm6kernel13GemmUniversalIN4cute5tupleIJiiiiEEENS1_10collective13CollectiveMmaINS1_35MainloopSm100TmaUmmaWarpSpecializedILi6ELi2ELi2ENS5_IJNS4_1CILi1EEESB_SB_EEEEENS5_IJNSA_ILi128EEENSA_ILi256EEENSA_ILi64EEEEEENS_12float_e4m3_tENS5_IJlSB_lEEESI_SJ_NS4_8TiledMMAINS4_8MMA_AtomIJNS4_10MMA_TraitsINS4_19SM100_MMA_F8F6F4_SSEJSI_SI_fSE_SF_NS4_17integral_constantINS4_4UMMA5MajorELSQ_0EEESR_NSO_INSP_7ScaleInELSS_0EEEST_EEEEEENS4_6LayoutISC_NS5_IJNSA_ILi0EEESX_SX_EEEEENS5_IJNS4_10UnderscoreES10_S10_EEEEENS4_13SM90_TMA_LOADENS4_14ComposedLayoutINS4_7SwizzleILi2ELi4ELi3EEENS4_18smem_ptr_flag_bitsILi8EEENSW_INS5_IJNSA_ILi8EEESG_EEENS5_IJSG_SB_EEEEEEEvNS4_8identityES13_S1D_vS1E_EENS_8epilogue10collective18CollectiveEpilogueINS1G_23Sm100TmaWarpSpecializedILi4ELi2ELi64ELb0ELb0EEEJSH_NS5_IJNSW_ISE_SB_EENSW_ISG_SB_EEEEESI_SJ_SI_SJ_NS1G_6fusion15FusionCallbacksIS1K_NS1O_17LinearCombinationISI_fSI_fLNS_15FloatRoundStyleE2EEESH_S1N_JEEENS4_5SM1004TMEM4LOAD26SM100_TMEM_LOAD_32dp32b64xES13_S1D_NS4_39AutoVectorizingCopyWithAssumedAlignmentILi128EEENS4_14SM90_TMA_STOREES1D_S1Z_S1Z_EEEvvEEEEvNT_6ParamsE --------------------------
	.section	.nv.shared._ZN7cutlass13device_kernelINS_4gemm6kernel13GemmUniversalIN4cute5tupleIJiiiiEEENS1_10collective13CollectiveMmaINS1_35MainloopSm100TmaUmmaWarpSpecializedILi6ELi2ELi2ENS5_IJNS4_1CILi1EEESB_SB_EEEEENS5_IJNSA_ILi128EEENSA_ILi256EEENSA_ILi64EEEEEENS_12float_e4m3_tENS5_IJlSB_lEEESI_SJ_NS4_8TiledMMAINS4_8MMA_AtomIJNS4_10MMA_TraitsINS4_19SM100_MMA_F8F6F4_SSEJSI_SI_fSE_SF_NS4_17integral_constantINS4_4UMMA5MajorELSQ_0EEESR_NSO_INSP_7ScaleInELSS_0EEEST_EEEEEENS4_6LayoutISC_NS5_IJNSA_ILi0EEESX_SX_EEEEENS5_IJNS4_10UnderscoreES10_S10_EEEEENS4_13SM90_TMA_LOADENS4_14ComposedLayoutINS4_7SwizzleILi2ELi4ELi3EEENS4_18smem_ptr_flag_bitsILi8EEENSW_INS5_IJNSA_ILi8EEESG_EEENS5_IJSG_SB_EEEEEEEvNS4_8identityES13_S1D_vS1E_EENS_8epilogue10collective18CollectiveEpilogueINS1G_23Sm100TmaWarpSpecializedILi4ELi2ELi64ELb0ELb0EEEJSH_NS5_IJNSW_ISE_SB_EENSW_ISG_SB_EEEEESI_SJ_SI_SJ_NS1G_6fusion15FusionCallbacksIS1K_NS1O_17LinearCombinationISI_fSI_fLNS_15FloatRoundStyleE2EEESH_S1N_JEEENS4_5SM1004TMEM4LOAD26SM100_TMEM_LOAD_32dp32b64xES13_S1D_NS4_39AutoVectorizingCopyWithAssumedAlignmentILi128EEENS4_14SM90_TMA_STOREES1D_S1Z_S1Z_EEEvvEEEEvNT_6ParamsE,"aw",@nobits
	.sectionflags	@""
	.align	16
	.zero		1024


//--------------------- .nv.shared.reserved.0     --------------------------
	.section	.nv.shared.reserved.0,"aw",@nobits
	.weak		__nv_reservedSMEM_offset_0_alias
	.size		__nv_reservedSMEM_offset_0_alias, 0, 64
	.other		__nv_reservedSMEM_offset_0_alias,@"STO_CUDA_RESERVED_SHARED STV_DEFAULT"
__nv_reservedSMEM_offset_0_alias:
	.zero		0
.nv.shared.reserved.0:
	.zero		64
	.weak		__nv_reservedSMEM_tcgen05_partition
	.type		__nv_reservedSMEM_tcgen05_partition,@object
	.size		__nv_reservedSMEM_tcgen05_partition,(.L_0 - __nv_reservedSMEM_tcgen05_partition)
__nv_reservedSMEM_tcgen05_partition:
	.zero		32
.L_0:


//--------------------- .nv.global                --------------------------
	.section	.nv.global,"aw",@nobits
.nv.global:
	.type		_ZN40_INTERNAL_e3da5d4c_4_k_cu_39b87fb3_252454cute1_E,@object
	.size		_ZN40_INTERNAL_e3da5d4c_4_k_cu_39b87fb3_252454cute1_E,(_ZN40_INTERNAL_e3da5d4c_4_k_cu_39b87fb3_252454cuda3std3__45__cpo6cbeginE - _ZN40_INTERNAL_e3da5d4c_4_k_cu_39b87fb3_252454cute1_E)
_ZN40_INTERNAL_e3da5d4c_4_k_cu_39b87fb3_252454cute1_E:
	.zero		1
	.type		_ZN40_INTERNAL_e3da5d4c_4_k_cu_39b87fb3_252454cuda3std3__45__cpo6cbeginE,@object
	.size		_ZN40_INTERNAL_e3da5d4c_4_k_cu_39b87fb3_252454cuda3std3__45__cpo6cbeginE,(_ZN40_INTERNAL_e3da5d4c_4_k_cu_39b87fb3_252454cuda3std3__48in_placeE - _ZN40_INTERNAL_e3da5d4c_4_k_cu_39b87fb3_252454cuda3std3__45__cpo6cbeginE)
_ZN40_INTERNAL_e3da5d4c_4_k_cu_39b87fb3_252454cuda3std3__45__cpo6cbeginE:
	.zero		1
	.type		_ZN40_INTERNAL_e3da5d4c_4_k_cu_39b87fb3_252454cuda3std3__48in_placeE,@object
	.size		_ZN40_INTERNAL_e3da5d4c_4_k_cu_39b87fb3_252454cuda3std3__48in_placeE,(_ZN40_INTERNAL_e3da5d4c_4_k_cu_39b87fb3_252454cuda3std6ranges3__45__cpo9iter_moveE - _ZN40_INTERNAL_e3da5d4c_4_k_cu_39b87fb3_252454cuda3std3__48in_placeE)
_ZN40_INTERNAL_e3da5d4c_4_k_cu_39b87fb3_252454cuda3std3__48in_placeE:
	.zero		1
	.type		_ZN40_INTERNAL_e3da5d4c_4_k_cu_39b87fb3_252454cuda3std6ranges3__45__cpo9iter_moveE,@object
	.size		_ZN40_INTERNAL_e3da5d4c_4_k_cu_39b87fb3_252454cuda3std6ranges3__45__cpo9iter_moveE,(_ZN40_INTERNAL_e3da5d4c_4_k_cu_39b87fb3_252454cuda3std3__45__cpo5beginE - _ZN40_INTERNAL_e3da5d4c_4_k_cu_39b87fb3_252454cuda3std6ranges3__45__cpo9iter_moveE)
_ZN40_INTERNAL_e3da5d4c_4_k_cu_39b87fb3_252454cuda3std6ranges3__45__cpo9iter_moveE:
	.zero		1
	.type		_ZN40_INTERNAL_e3da5d4c_4_k_cu_39b87fb3_252454cuda3std3__45__cpo5beginE,@object
	.size		_ZN40_INTERNAL_e3da5d4c_4_k_cu_39b87fb3_252454cuda3std3__45__cpo5beginE,(_ZN40_INTERNAL_e3da5d4c_4_k_cu_39b87fb3_252454cuda3std3__442_GLOBAL__N__e3da5d4c_4_k_cu_39b87fb3_252456ignoreE - _ZN40_INTERNAL_e3da5d4c_4_k_cu_39b87fb3_252454cuda3std3__45__cpo5beginE)
_ZN40_INTERNAL_e3da5d4c_4_k_cu_39b87fb3_252454cuda3std3__45__cpo5beginE:
	.zero		1
	.type		_ZN40_INTERNAL_e3da5d4c_4_k_cu_39b87fb3_252454cuda3std3__442_GLOBAL__N__e3da5d4c_4_k_cu_39b87fb3_252456ignoreE,@object
	.size		_ZN40_INTERNAL_e3da5d4c_4_k_cu_39b87fb3_252454cuda3std3__442_GLOBAL__N__e3da5d4c_4_k_cu_39b87fb3_252456ignoreE,(_ZN40_INTERNAL_e3da5d4c_4_k_cu_39b87fb3_252454cute7productE - _ZN40_INTERNAL_e3da5d4c_4_k_cu_39b87fb3_252454cuda3std3__442_GLOBAL__N__e3da5d4c_4_k_cu_39b87fb3_252456ignoreE)
_ZN40_INTERNAL_e3da5d4c_4_k_cu_39b87fb3_252454cuda3std3__442_GLOBAL__N__e3da5d4c_4_k_cu_39b87fb3_252456ignoreE:
	.zero		1
	.type		_ZN40_INTERNAL_e3da5d4c_4_k_cu_39b87fb3_252454cute7productE,@object
	.size		_ZN40_INTERNAL_e3da5d4c_4_k_cu_39b87fb3_252454cute7productE,(_ZN40_INTERNAL_e3da5d4c_4_k_cu_39b87fb3_252454cuda3std3__45__cpo3endE - _ZN40_INTERNAL_e3da5d4c_4_k_cu_39b87fb3_252454cute7productE)
_ZN40_INTERNAL_e3da5d4c_4_k_cu_39b87fb3_252454cute7productE:
	.zero		1
	.type		_ZN40_INTERNAL_e3da5d4c_4_k_cu_39b87fb3_252454cuda3std3__45__cpo3endE,@object
	.size		_ZN40_INTERNAL_e3da5d4c_4_k_cu_39b87fb3_252454cuda3std3__45__cpo3endE,(_ZN40_INTERNAL_e3da5d4c_4_k_cu_39b87fb3_252454cuda3std3__419piecewise_constructE - _ZN40_INTERNAL_e3da5d4c_4_k_cu_39b87fb3_252454cuda3std3__45__cpo3endE)
_ZN40_INTERNAL_e3da5d4c_4_k_cu_39b87fb3_252454cuda3std3__45__cpo3endE:
	.zero		1
	.type		_ZN40_INTERNAL_e3da5d4c_4_k_cu_39b87fb3_252454cuda3std3__419piecewise_constructE,@object
	.size		_ZN40_INTERNAL_e3da5d4c_4_k_cu_39b87fb3_252454cuda3std3__419piecewise_constructE,(_ZN40_INTERNAL_e3da5d4c_4_k_cu_39b87fb3_252454cuda3std3__45__cpo4cendE - _ZN40_INTERNAL_e3da5d4c_4_k_cu_39b87fb3_252454cuda3std3__419piecewise_constructE)
_ZN40_INTERNAL_e3da5d4c_4_k_cu_39b87fb3_252454cuda3std3__419piecewise_constructE:
	.zero		1
	.type		_ZN40_INTERNAL_e3da5d4c_4_k_cu_39b87fb3_252454cuda3std3__45__cpo4cendE,@object
	.size		_ZN40_INTERNAL_e3da5d4c_4_k_cu_39b87fb3_252454cuda3std3__45__cpo4cendE,(_ZN40_INTERNAL_e3da5d4c_4_k_cu_39b87fb3_252454cuda3std6ranges3__45__cpo4swapE - _ZN40_INTERNAL_e3da5d4c_4_k_cu_39b87fb3_252454cuda3std3__45__cpo4cendE)
_ZN40_INTERNAL_e3da5d4c_4_k_cu_39b87fb3_252454cuda3std3__45__cpo4cendE:
	.zero		1
	.type		_ZN40_INTERNAL_e3da5d4c_4_k_cu_39b87fb3_252454cuda3std6ranges3__45__cpo4swapE,@object
	.size		_ZN40_INTERNAL_e3da5d4c_4_k_cu_39b87fb3_252454cuda3std6ranges3__45__cpo4swapE,(.L_11 - _ZN40_INTERNAL_e3da5d4c_4_k_cu_39b87fb3_252454cuda3std6ranges3__45__cpo4swapE)
_ZN40_INTERNAL_e3da5d4c_4_k_cu_39b87fb3_252454cuda3std6ranges3__45__cpo4swapE:
	.zero		1
.L_11:


//--------------------- .nv.constant0._ZN7cutlass13device_kernelINS_4gemm6kernel13GemmUniversalIN4cute5tupleIJiiiiEEENS1_10collective13CollectiveMmaINS1_35MainloopSm100TmaUmmaWarpSpecializedILi6ELi2ELi2ENS5_IJNS4_1CILi1EEESB_SB_EEEEENS5_IJNSA_ILi128EEENSA_ILi256EEENSA_ILi64EEEEEENS_12float_e4m3_tENS5_IJlSB_lEEESI_SJ_NS4_8TiledMMAINS4_8MMA_AtomIJNS4_10MMA_TraitsINS4_19SM100_MMA_F8F6F4_SSEJSI_SI_fSE_SF_NS4_17integral_constantINS4_4UMMA5MajorELSQ_0EEESR_NSO_INSP_7ScaleInELSS_0EEEST_EEEEEENS4_6LayoutISC_NS5_IJNSA_ILi0EEESX_SX_EEEEENS5_IJNS4_10UnderscoreES10_S10_EEEEENS4_13SM90_TMA_LOADENS4_14ComposedLayoutINS4_7SwizzleILi2ELi4ELi3EEENS4_18smem_ptr_flag_bitsILi8EEENSW_INS5_IJNSA_ILi8EEESG_EEENS5_IJSG_SB_EEEEEEEvNS4_8identityES13_S1D_vS1E_EENS_8epilogue10collective18CollectiveEpilogueINS1G_23Sm100TmaWarpSpecializedILi4ELi2ELi64ELb0ELb0EEEJSH_NS5_IJNSW_ISE_SB_EENSW_ISG_SB_EEEEESI_SJ_SI_SJ_NS1G_6fusion15FusionCallbacksIS1K_NS1O_17LinearCombinationISI_fSI_fLNS_15FloatRoundStyleE2EEESH_S1N_JEEENS4_5SM1004TMEM4LOAD26SM100_TMEM_LOAD_32dp32b64xES13_S1D_NS4_39AutoVectorizingCopyWithAssumedAlignmentILi128EEENS4_14SM90_TMA_STOREES1D_S1Z_S1Z_EEEvvEEEEvNT_6ParamsE --------------------------
	.section	.nv.constant0._ZN7cutlass13device_kernelINS_4gemm6kernel13GemmUniversalIN4cute5tupleIJiiiiEEENS1_10collective13CollectiveMmaINS1_35MainloopSm100TmaUmmaWarpSpecializedILi6ELi2ELi2ENS5_IJNS4_1CILi1EEESB_SB_EEEEENS5_IJNSA_ILi128EEENSA_ILi256EEENSA_ILi64EEEEEENS_12float_e4m3_tENS5_IJlSB_lEEESI_SJ_NS4_8TiledMMAINS4_8MMA_AtomIJNS4_10MMA_TraitsINS4_19SM100_MMA_F8F6F4_SSEJSI_SI_fSE_SF_NS4_17integral_constantINS4_4UMMA5MajorELSQ_0EEESR_NSO_INSP_7ScaleInELSS_0EEEST_EEEEEENS4_6LayoutISC_NS5_IJNSA_ILi0EEESX_SX_EEEEENS5_IJNS4_10UnderscoreES10_S10_EEEEENS4_13SM90_TMA_LOADENS4_14ComposedLayoutINS4_7SwizzleILi2ELi4ELi3EEENS4_18smem_ptr_flag_bitsILi8EEENSW_INS5_IJNSA_ILi8EEESG_EEENS5_IJSG_SB_EEEEEEEvNS4_8identityES13_S1D_vS1E_EENS_8epilogue10collective18CollectiveEpilogueINS1G_23Sm100TmaWarpSpecializedILi4ELi2ELi64ELb0ELb0EEEJSH_NS5_IJNSW_ISE_SB_EENSW_ISG_SB_EEEEESI_SJ_SI_SJ_NS1G_6fusion15FusionCallbacksIS1K_NS1O_17LinearCombinationISI_fSI_fLNS_15FloatRoundStyleE2EEESH_S1N_JEEENS4_5SM1004TMEM4LOAD26SM100_TMEM_LOAD_32dp32b64xES13_S1D_NS4_39AutoVectorizingCopyWithAssumedAlignmentILi128EEENS4_14SM90_TMA_STOREES1D_S1Z_S1Z_EEEvvEEEEvNT_6ParamsE,"a",@progbits
	.sectionflags	@""
	.align	4
.nv.constant0._ZN7cutlass13device_kernelINS_4gemm6kernel13GemmUniversalIN4cute5tupleIJiiiiEEENS1_10collective13CollectiveMmaINS1_35MainloopSm100TmaUmmaWarpSpecializedILi6ELi2ELi2ENS5_IJNS4_1CILi1EEESB_SB_EEEEENS5_IJNSA_ILi128EEENSA_ILi256EEENSA_ILi64EEEEEENS_12float_e4m3_tENS5_IJlSB_lEEESI_SJ_NS4_8TiledMMAINS4_8MMA_AtomIJNS4_10MMA_TraitsINS4_19SM100_MMA_F8F6F4_SSEJSI_SI_fSE_SF_NS4_17integral_constantINS4_4UMMA5MajorELSQ_0EEESR_NSO_INSP_7ScaleInELSS_0EEEST_EEEEEENS4_6LayoutISC_NS5_IJNSA_ILi0EEESX_SX_EEEEENS5_IJNS4_10UnderscoreES10_S10_EEEEENS4_13SM90_TMA_LOADENS4_14ComposedLayoutINS4_7SwizzleILi2ELi4ELi3EEENS4_18smem_ptr_flag_bitsILi8EEENSW_INS5_IJNSA_ILi8EEESG_EEENS5_IJSG_SB_EEEEEEEvNS4_8identityES13_S1D_vS1E_EENS_8epilogue10collective18CollectiveEpilogueINS1G_23Sm100TmaWarpSpecializedILi4ELi2ELi64ELb0ELb0EEEJSH_NS5_IJNSW_ISE_SB_EENSW_ISG_SB_EEEEESI_SJ_SI_SJ_NS1G_6fusion15FusionCallbacksIS1K_NS1O_17LinearCombinationISI_fSI_fLNS_15FloatRoundStyleE2EEESH_S1N_JEEENS4_5SM1004TMEM4LOAD26SM100_TMEM_LOAD_32dp32b64xES13_S1D_NS4_39AutoVectorizingCopyWithAssumedAlignmentILi128EEENS4_14SM90_TMA_STOREES1D_S1Z_S1Z_EEEvvEEEEvNT_6ParamsE:
	.zero		2944


//--------------------- SYMBOLS --------------------------

	.type		.nv.reservedSmem.offset0,@object
	.size		.nv.reservedSmem.offset0,0x4
	.type		.nv.reservedSmem.cap,@object
	.size		.nv.reservedSmem.cap,0x4
	.type		__assertfail,@function
